// auto-generated by cutlass_sweep.gemm — config: {"arch": "sm_90", "cluster_m": 2, "cluster_n": 1, "dtype": "e5m2", "dtype_b": "e5m2", "layout": "nt", "stages": 0, "tile_k": 64, "tile_m": 64, "tile_n": 128}
#include "cutlass/cutlass.h"
#include "cutlass/gemm/collective/collective_builder.hpp"
#include "cutlass/gemm/device/gemm_universal_adapter.h"
#include "cutlass/gemm/kernel/gemm_universal.hpp"
#include "cutlass/epilogue/collective/collective_builder.hpp"

using ElemA = cutlass::float_e5m2_t;
using ElemB = cutlass::float_e5m2_t;
using ElemCD = cutlass::float_e5m2_t;
using Acc  = float;
using TileShape    = cute::Shape<cute::_64, cute::_128, cute::_64>;
using ClusterShape = cute::Shape<cute::_2, cute::_1, cute::_1>;

using CollectiveEpilogue = typename cutlass::epilogue::collective::CollectiveBuilder<
    cutlass::arch::Sm90, cutlass::arch::OpClassTensorOp,
    TileShape, ClusterShape,
    cutlass::epilogue::collective::EpilogueTileAuto,
    Acc, Acc,
    ElemCD, cutlass::layout::RowMajor, 128 / cutlass::sizeof_bits<ElemCD>::value,
    ElemCD, cutlass::layout::RowMajor, 128 / cutlass::sizeof_bits<ElemCD>::value,
    cutlass::epilogue::collective::EpilogueScheduleAuto
  >::CollectiveOp;

using CollectiveMainloop = typename cutlass::gemm::collective::CollectiveBuilder<
    cutlass::arch::Sm90, cutlass::arch::OpClassTensorOp,
    ElemA, cutlass::layout::RowMajor, 128 / cutlass::sizeof_bits<ElemA>::value,
    ElemB, cutlass::layout::ColumnMajor, 128 / cutlass::sizeof_bits<ElemB>::value,
    Acc,
    TileShape, ClusterShape,
    cutlass::gemm::collective::StageCountAutoCarveout<static_cast<int>(sizeof(typename CollectiveEpilogue::SharedStorage))>,
    cutlass::gemm::collective::KernelScheduleAuto
  >::CollectiveOp;

using GemmKernel = cutlass::gemm::kernel::GemmUniversal<
    cute::Shape<int,int,int,int>,
    CollectiveMainloop,
    CollectiveEpilogue
>;
using Gemm = cutlass::gemm::device::GemmUniversalAdapter<GemmKernel>;

// Force the device kernel symbol into the cubin without needing a host main.
auto* _anchor = &cutlass::device_kernel<GemmKernel>;


// ===== COMPILED SASS (sm_90a) =====

	.target	sm_90a

	.elftype	@"ET_EXEC"


//--------------------- .note.nv.tkinfo           --------------------------
	.section	.note.nv.tkinfo,"",@"SHT_NOTE"
	.sectionflags	@"SHF_NOTE_NV_TKINFO"
	.tkinfo
        /*0018*/ 	.word	0x00000002
        /*0030*/ 	.string	""
        /*0030*/ 	.string	"ptxas"
        /*0030*/ 	.string	"Cuda compilation tools, release 13.0, V13.0.88"
        /*0030*/ 	.string	"Build cuda_13.0.r13.0/compiler.36424714_0"
        /*0030*/ 	.string	"-arch sm_90a -m 64 "



//--------------------- .note.nv.cuinfo           --------------------------
	.section	.note.nv.cuinfo,"",@"SHT_NOTE"
	.sectionflags	@"SHF_NOTE_NV_CUINFO"
        /*0018*/ 	.short	0x0002
        /*001a*/ 	.short	0x005a
        /*001c*/ 	.short	0x0082
	.zero		2


//--------------------- .nv.info                  --------------------------
	.section	.nv.info,"",@"SHT_CUDA_INFO"
	.align	4


	//----- nvinfo : EIATTR_REGCOUNT
	.align		4
        /*0000*/ 	.byte	0x04, 0x2f
        /*0002*/ 	.short	(.L_12 - .L_11)
	.align		4
.L_11:
        /*0004*/ 	.word	index@(_ZN7cutlass13device_kernelINS_4gemm6kernel13GemmUniversalIN4cute5tupleIJiiiiEEENS1_10collective13CollectiveMmaINS1_37MainloopSm90TmaGmmaWarpSpecializedFP8ILi18ENS5_IJNS4_1CILi2EEENSA_ILi1EEESC_EEENS1_32KernelTmaWarpSpecializedPingpongEEENS5_IJNSA_ILi64EEENSA_ILi128EEESG_EEENS_12float_e5m2_tENS5_IJlSC_lEEESJ_SK_NS4_8TiledMMAINS4_8MMA_AtomIJNS4_4SM904GMMA31MMA_64x128x32_F32E5M2E5M2_SS_TNILNSO_7ScaleInE1ELSQ_1EEEEEENS4_6LayoutINS5_IJSC_SC_SC_EEENS5_IJNSA_ILi0EEESV_SV_EEEEENS5_IJNS4_10UnderscoreESY_SY_EEEEENS4_13SM90_TMA_LOADENS4_14ComposedLayoutINS4_7SwizzleILi2ELi4ELi3EEENS4_18smem_ptr_flag_bitsILi8EEENST_INS5_IJNSA_ILi8EEESG_EEENS5_IJSG_SC_EEEEEEEvNS4_8identityENS4_23SM90_TMA_LOAD_MULTICASTES1B_vS1C_EENS_8epilogue10collective6detail29Sm90TmaWarpSpecializedAdapterINS1G_15DefaultEpilogueISJ_SK_SK_NS1F_6thread17LinearCombinationISJ_Li1EffLNS1K_9ScaleType4KindE0ELNS_15FloatRoundStyleE2ESJ_EENS1_15EpilogueDefaultEEEEEvvEEEEvNT_6ParamsE)
        /*0008*/ 	.word	0x000000a8


	//----- nvinfo : EIATTR_FRAME_SIZE
	.align		4
.L_12:
        /*000c*/ 	.byte	0x04, 0x11
        /*000e*/ 	.short	(.L_14 - .L_13)
	.align		4
.L_13:
        /*0010*/ 	.word	index@(_ZN7cutlass13device_kernelINS_4gemm6kernel13GemmUniversalIN4cute5tupleIJiiiiEEENS1_10collective13CollectiveMmaINS1_37MainloopSm90TmaGmmaWarpSpecializedFP8ILi18ENS5_IJNS4_1CILi2EEENSA_ILi1EEESC_EEENS1_32KernelTmaWarpSpecializedPingpongEEENS5_IJNSA_ILi64EEENSA_ILi128EEESG_EEENS_12float_e5m2_tENS5_IJlSC_lEEESJ_SK_NS4_8TiledMMAINS4_8MMA_AtomIJNS4_4SM904GMMA31MMA_64x128x32_F32E5M2E5M2_SS_TNILNSO_7ScaleInE1ELSQ_1EEEEEENS4_6LayoutINS5_IJSC_SC_SC_EEENS5_IJNSA_ILi0EEESV_SV_EEEEENS5_IJNS4_10UnderscoreESY_SY_EEEEENS4_13SM90_TMA_LOADENS4_14ComposedLayoutINS4_7SwizzleILi2ELi4ELi3EEENS4_18smem_ptr_flag_bitsILi8EEENST_INS5_IJNSA_ILi8EEESG_EEENS5_IJSG_SC_EEEEEEEvNS4_8identityENS4_23SM90_TMA_LOAD_MULTICASTES1B_vS1C_EENS_8epilogue10collective6detail29Sm90TmaWarpSpecializedAdapterINS1G_15DefaultEpilogueISJ_SK_SK_NS1F_6thread17LinearCombinationISJ_Li1EffLNS1K_9ScaleType4KindE0ELNS_15FloatRoundStyleE2ESJ_EENS1_15EpilogueDefaultEEEEEvvEEEEvNT_6ParamsE)
        /*0014*/ 	.word	0x00000000


	//----- nvinfo : EIATTR_MIN_STACK_SIZE
	.align		4
.L_14:
        /*0018*/ 	.byte	0x04, 0x12
        /*001a*/ 	.short	(.L_16 - .L_15)
	.align		4
.L_15:
        /*001c*/ 	.word	index@(_ZN7cutlass13device_kernelINS_4gemm6kernel13GemmUniversalIN4cute5tupleIJiiiiEEENS1_10collective13CollectiveMmaINS1_37MainloopSm90TmaGmmaWarpSpecializedFP8ILi18ENS5_IJNS4_1CILi2EEENSA_ILi1EEESC_EEENS1_32KernelTmaWarpSpecializedPingpongEEENS5_IJNSA_ILi64EEENSA_ILi128EEESG_EEENS_12float_e5m2_tENS5_IJlSC_lEEESJ_SK_NS4_8TiledMMAINS4_8MMA_AtomIJNS4_4SM904GMMA31MMA_64x128x32_F32E5M2E5M2_SS_TNILNSO_7ScaleInE1ELSQ_1EEEEEENS4_6LayoutINS5_IJSC_SC_SC_EEENS5_IJNSA_ILi0EEESV_SV_EEEEENS5_IJNS4_10UnderscoreESY_SY_EEEEENS4_13SM90_TMA_LOADENS4_14ComposedLayoutINS4_7SwizzleILi2ELi4ELi3EEENS4_18smem_ptr_flag_bitsILi8EEENST_INS5_IJNSA_ILi8EEESG_EEENS5_IJSG_SC_EEEEEEEvNS4_8identityENS4_23SM90_TMA_LOAD_MULTICASTES1B_vS1C_EENS_8epilogue10collective6detail29Sm90TmaWarpSpecializedAdapterINS1G_15DefaultEpilogueISJ_SK_SK_NS1F_6thread17LinearCombinationISJ_Li1EffLNS1K_9ScaleType4KindE0ELNS_15FloatRoundStyleE2ESJ_EENS1_15EpilogueDefaultEEEEEvvEEEEvNT_6ParamsE)
        /*0020*/ 	.word	0x00000000
.L_16:


//--------------------- .nv.compat                --------------------------
	.section	.nv.compat,"",@"SHT_CUDA_COMPAT_INFO"
	.align	4
        /*0000*/ 	.byte	0x02, 0x09, 0x01, 0x00, 0x02, 0x02, 0x04, 0x00, 0x02, 0x05, 0x05, 0x00, 0x03, 0x07, 0x01, 0x01
        /*0010*/ 	.byte	0x02, 0x03, 0x01, 0x00, 0x02, 0x06, 0x01, 0x00, 0x04, 0x0b, 0x08, 0x00, 0x00, 0x00, 0x00, 0x00
        /*0020*/ 	.byte	0x00, 0x00, 0x00, 0x00


//--------------------- .nv.info._ZN7cutlass13device_kernelINS_4gemm6kernel13GemmUniversalIN4cute5tupleIJiiiiEEENS1_10collective13CollectiveMmaINS1_37MainloopSm90TmaGmmaWarpSpecializedFP8ILi18ENS5_IJNS4_1CILi2EEENSA_ILi1EEESC_EEENS1_32KernelTmaWarpSpecializedPingpongEEENS5_IJNSA_ILi64EEENSA_ILi128EEESG_EEENS_12float_e5m2_tENS5_IJlSC_lEEESJ_SK_NS4_8TiledMMAINS4_8MMA_AtomIJNS4_4SM904GMMA31MMA_64x128x32_F32E5M2E5M2_SS_TNILNSO_7ScaleInE1ELSQ_1EEEEEENS4_6LayoutINS5_IJSC_SC_SC_EEENS5_IJNSA_ILi0EEESV_SV_EEEEENS5_IJNS4_10UnderscoreESY_SY_EEEEENS4_13SM90_TMA_LOADENS4_14ComposedLayoutINS4_7SwizzleILi2ELi4ELi3EEENS4_18smem_ptr_flag_bitsILi8EEENST_INS5_IJNSA_ILi8EEESG_EEENS5_IJSG_SC_EEEEEEEvNS4_8identityENS4_23SM90_TMA_LOAD_MULTICASTES1B_vS1C_EENS_8epilogue10collective6detail29Sm90TmaWarpSpecializedAdapterINS1G_15DefaultEpilogueISJ_SK_SK_NS1F_6thread17LinearCombinationISJ_Li1EffLNS1K_9ScaleType4KindE0ELNS_15FloatRoundStyleE2ESJ_EENS1_15EpilogueDefaultEEEEEvvEEEEvNT_6ParamsE --------------------------
	.section	.nv.info._ZN7cutlass13device_kernelINS_4gemm6kernel13GemmUniversalIN4cute5tupleIJiiiiEEENS1_10collective13CollectiveMmaINS1_37MainloopSm90TmaGmmaWarpSpecializedFP8ILi18ENS5_IJNS4_1CILi2EEENSA_ILi1EEESC_EEENS1_32KernelTmaWarpSpecializedPingpongEEENS5_IJNSA_ILi64EEENSA_ILi128EEESG_EEENS_12float_e5m2_tENS5_IJlSC_lEEESJ_SK_NS4_8TiledMMAINS4_8MMA_AtomIJNS4_4SM904GMMA31MMA_64x128x32_F32E5M2E5M2_SS_TNILNSO_7ScaleInE1ELSQ_1EEEEEENS4_6LayoutINS5_IJSC_SC_SC_EEENS5_IJNSA_ILi0EEESV_SV_EEEEENS5_IJNS4_10UnderscoreESY_SY_EEEEENS4_13SM90_TMA_LOADENS4_14ComposedLayoutINS4_7SwizzleILi2ELi4ELi3EEENS4_18smem_ptr_flag_bitsILi8EEENST_INS5_IJNSA_ILi8EEESG_EEENS5_IJSG_SC_EEEEEEEvNS4_8identityENS4_23SM90_TMA_LOAD_MULTICASTES1B_vS1C_EENS_8epilogue10collective6detail29Sm90TmaWarpSpecializedAdapterINS1G_15DefaultEpilogueISJ_SK_SK_NS1F_6thread17LinearCombinationISJ_Li1EffLNS1K_9ScaleType4KindE0ELNS_15FloatRoundStyleE2ESJ_EENS1_15EpilogueDefaultEEEEEvvEEEEvNT_6ParamsE,"",@"SHT_CUDA_INFO"
	.sectionflags	@""
	.align	4


	//----- nvinfo : EIATTR_CUDA_API_VERSION
	.align		4
        /*0000*/ 	.byte	0x04, 0x37
        /*0002*/ 	.short	(.L_18 - .L_17)
.L_17:
        /*0004*/ 	.word	0x00000082


	//----- nvinfo : EIATTR_KPARAM_INFO
	.align		4
.L_18:
        /*0008*/ 	.byte	0x04, 0x17
        /*000a*/ 	.short	(.L_20 - .L_19)
.L_19:
        /*000c*/ 	.word	0x00000000
        /*0010*/ 	.short	0x0000
        /*0012*/ 	.short	0x0070
        /*0014*/ 	.byte	0x00, 0xf0, 0x01, 0x10


	//----- nvinfo : EIATTR_SPARSE_MMA_MASK
	.align		4
.L_20:
        /*0018*/ 	.byte	0x03, 0x50
        /*001a*/ 	.short	0x0000


	//----- nvinfo : EIATTR_MAXREG_COUNT
	.align		4
        /*001c*/ 	.byte	0x03, 0x1b
        /*001e*/ 	.short	0x00a8


	//----- nvinfo : EIATTR_NUM_BARRIERS
	.align		4
        /*0020*/ 	.byte	0x02, 0x4c
        /*0022*/ 	.byte	0x01
	.zero		1


	//----- nvinfo : EIATTR_MERCURY_ISA_VERSION
	.align		4
        /*0024*/ 	.byte	0x03, 0x5f
        /*0026*/ 	.short	0x0101


	//----- nvinfo : EIATTR_INT_WARP_WIDE_INSTR_OFFSETS
	.align		4
        /*0028*/ 	.byte	0x04, 0x31
        /*002a*/ 	.short	(.L_22 - .L_21)


	//   ....[0]....
.L_21:
        /*002c*/ 	.word	0x000006a0


	//   ....[1]....
        /*0030*/ 	.word	0x000006e0


	//   ....[2]....
        /*0034*/ 	.word	0x00000720


	//   ....[3]....
        /*0038*/ 	.word	0x000007c0


	//   ....[4]....
        /*003c*/ 	.word	0x000007e0


	//   ....[5]....
        /*0040*/ 	.word	0x00000840


	//   ....[6]....
        /*0044*/ 	.word	0x00000930


	//   ....[7]....
        /*0048*/ 	.word	0x00000980


	//   ....[8]....
        /*004c*/ 	.word	0x00003300


	//----- nvinfo : EIATTR_COOP_GROUP_MASK_REGIDS
	.align		4
.L_22:
        /*0050*/ 	.byte	0x04, 0x29
        /*0052*/ 	.short	(.L_24 - .L_23)


	//   ....[0]....
.L_23:
        /*0054*/ 	.word	0xffffffff


	//   ....[1]....
        /*0058*/ 	.word	0xffffffff


	//   ....[2]....
        /*005c*/ 	.word	0xffffffff


	//   ....[3]....
        /*0060*/ 	.word	0xffffffff


	//   ....[4]....
        /*0064*/ 	.word	0xffffffff


	//   ....[5]....
        /*0068*/ 	.word	0xffffffff


	//   ....[6]....
        /*006c*/ 	.word	0xffffffff


	//----- nvinfo : EIATTR_COOP_GROUP_INSTR_OFFSETS
	.align		4
.L_24:
        /*0070*/ 	.byte	0x04, 0x28
        /*0072*/ 	.short	(.L_26 - .L_25)


	//   ....[0]....
.L_25:
        /*0074*/ 	.word	0x00000060


	//   ....[1]....
        /*0078*/ 	.word	0x00000070


	//   ....[2]....
        /*007c*/ 	.word	0x00000130


	//   ....[3]....
        /*0080*/ 	.word	0x000004b0


	//   ....[4]....
        /*0084*/ 	.word	0x000004f0


	//   ....[5]....
        /*0088*/ 	.word	0x00000570


	//   ....[6]....
        /*008c*/ 	.word	0x00000b40


	//----- nvinfo : EIATTR_REG_RECONFIG
	.align		4
.L_26:
        /*0090*/ 	.byte	0x01, 0x54
	.zero		2


	//----- nvinfo : EIATTR_MBARRIER_INSTR_OFFSETS
	.align		4
        /*0094*/ 	.byte	0x04, 0x39
        /*0096*/ 	.short	(.L_28 - .L_27)


	//   ....[0]....
.L_27:
        /*0098*/ 	.word	0x00000250
        /*009c*/ 	.word	0x000000ff
        /*00a0*/ 	.word	0x00000000
        /*00a4*/ 	.short	0x0100
        /*00a6*/ 	.byte	0x08
	.zero		1


	//   ....[1]....
        /*00a8*/ 	.word	0x00000260
        /*00ac*/ 	.word	0x000000ff
        /*00b0*/ 	.word	0x00000090
        /*00b4*/ 	.short	0x0100
        /*00b6*/ 	.byte	0x08
	.zero		1


	//   ....[2]....
        /*00b8*/ 	.word	0x00000270
        /*00bc*/ 	.word	0x000000ff
        /*00c0*/ 	.word	0x00000008
        /*00c4*/ 	.short	0x0100
        /*00c6*/ 	.byte	0x08
	.zero		1


	//   ....[3]....
        /*00c8*/ 	.word	0x00000280
        /*00cc*/ 	.word	0x000000ff
        /*00d0*/ 	.word	0x00000098
        /*00d4*/ 	.short	0x0100
        /*00d6*/ 	.byte	0x08
	.zero		1


	//   ....[4]....
        /*00d8*/ 	.word	0x00000290
        /*00dc*/ 	.word	0x000000ff
        /*00e0*/ 	.word	0x00000010
        /*00e4*/ 	.short	0x0100
        /*00e6*/ 	.byte	0x08
	.zero		1


	//   ....[5]....
        /*00e8*/ 	.word	0x000002a0
        /*00ec*/ 	.word	0x000000ff
        /*00f0*/ 	.word	0x000000a0
        /*00f4*/ 	.short	0x0100
        /*00f6*/ 	.byte	0x08
	.zero		1


	//   ....[6]....
        /*00f8*/ 	.word	0x000002b0
        /*00fc*/ 	.word	0x000000ff
        /*0100*/ 	.word	0x00000018
        /*0104*/ 	.short	0x0100
        /*0106*/ 	.byte	0x08
	.zero		1


	//   ....[7]....
        /*0108*/ 	.word	0x000002c0
        /*010c*/ 	.word	0x000000ff
        /*0110*/ 	.word	0x000000a8
        /*0114*/ 	.short	0x0100
        /*0116*/ 	.byte	0x08
	.zero		1


	//   ....[8]....
        /*0118*/ 	.word	0x000002d0
        /*011c*/ 	.word	0x000000ff
        /*0120*/ 	.word	0x00000020
        /*0124*/ 	.short	0x0100
        /*0126*/ 	.byte	0x08
	.zero		1


	//   ....[9]....
        /*0128*/ 	.word	0x000002e0
        /*012c*/ 	.word	0x000000ff
        /*0130*/ 	.word	0x000000b0
        /*0134*/ 	.short	0x0100
        /*0136*/ 	.byte	0x08
	.zero		1


	//   ....[10]....
        /*0138*/ 	.word	0x000002f0
        /*013c*/ 	.word	0x000000ff
        /*0140*/ 	.word	0x00000028
        /*0144*/ 	.short	0x0100
        /*0146*/ 	.byte	0x08
	.zero		1


	//   ....[11]....
        /*0148*/ 	.word	0x00000300
        /*014c*/ 	.word	0x000000ff
        /*0150*/ 	.word	0x000000b8
        /*0154*/ 	.short	0x0100
        /*0156*/ 	.byte	0x08
	.zero		1


	//   ....[12]....
        /*0158*/ 	.word	0x00000310
        /*015c*/ 	.word	0x000000ff
        /*0160*/ 	.word	0x00000030
        /*0164*/ 	.short	0x0100
        /*0166*/ 	.byte	0x08
	.zero		1


	//   ....[13]....
        /*0168*/ 	.word	0x00000320
        /*016c*/ 	.word	0x000000ff
        /*0170*/ 	.word	0x000000c0
        /*0174*/ 	.short	0x0100
        /*0176*/ 	.byte	0x08
	.zero		1


	//   ....[14]....
        /*0178*/ 	.word	0x00000330
        /*017c*/ 	.word	0x000000ff
        /*0180*/ 	.word	0x00000038
        /*0184*/ 	.short	0x0100
        /*0186*/ 	.byte	0x08
	.zero		1


	//   ....[15]....
        /*0188*/ 	.word	0x00000340
        /*018c*/ 	.word	0x000000ff
        /*0190*/ 	.word	0x000000c8
        /*0194*/ 	.short	0x0100
        /*0196*/ 	.byte	0x08
	.zero		1


	//   ....[16]....
        /*0198*/ 	.word	0x00000350
        /*019c*/ 	.word	0x000000ff
        /*01a0*/ 	.word	0x00000040
        /*01a4*/ 	.short	0x0100
        /*01a6*/ 	.byte	0x08
	.zero		1


	//   ....[17]....
        /*01a8*/ 	.word	0x00000360
        /*01ac*/ 	.word	0x000000ff
        /*01b0*/ 	.word	0x000000d0
        /*01b4*/ 	.short	0x0100
        /*01b6*/ 	.byte	0x08
	.zero		1


	//   ....[18]....
        /*01b8*/ 	.word	0x00000370
        /*01bc*/ 	.word	0x000000ff
        /*01c0*/ 	.word	0x00000048
        /*01c4*/ 	.short	0x0100
        /*01c6*/ 	.byte	0x08
	.zero		1


	//   ....[19]....
        /*01c8*/ 	.word	0x00000380
        /*01cc*/ 	.word	0x000000ff
        /*01d0*/ 	.word	0x000000d8
        /*01d4*/ 	.short	0x0100
        /*01d6*/ 	.byte	0x08
	.zero		1


	//   ....[20]....
        /*01d8*/ 	.word	0x00000390
        /*01dc*/ 	.word	0x000000ff
        /*01e0*/ 	.word	0x00000050
        /*01e4*/ 	.short	0x0100
        /*01e6*/ 	.byte	0x08
	.zero		1


	//   ....[21]....
        /*01e8*/ 	.word	0x000003a0
        /*01ec*/ 	.word	0x000000ff
        /*01f0*/ 	.word	0x000000e0
        /*01f4*/ 	.short	0x0100
        /*01f6*/ 	.byte	0x08
	.zero		1


	//   ....[22]....
        /*01f8*/ 	.word	0x000003b0
        /*01fc*/ 	.word	0x000000ff
        /*0200*/ 	.word	0x00000058
        /*0204*/ 	.short	0x0100
        /*0206*/ 	.byte	0x08
	.zero		1


	//   ....[23]....
        /*0208*/ 	.word	0x000003c0
        /*020c*/ 	.word	0x000000ff
        /*0210*/ 	.word	0x000000e8
        /*0214*/ 	.short	0x0100
        /*0216*/ 	.byte	0x08
	.zero		1


	//   ....[24]....
        /*0218*/ 	.word	0x000003d0
        /*021c*/ 	.word	0x000000ff
        /*0220*/ 	.word	0x00000060
        /*0224*/ 	.short	0x0100
        /*0226*/ 	.byte	0x08
	.zero		1


	//   ....[25]....
        /*0228*/ 	.word	0x000003e0
        /*022c*/ 	.word	0x000000ff
        /*0230*/ 	.word	0x000000f0
        /*0234*/ 	.short	0x0100
        /*0236*/ 	.byte	0x08
	.zero		1


	//   ....[26]....
        /*0238*/ 	.word	0x000003f0
        /*023c*/ 	.word	0x000000ff
        /*0240*/ 	.word	0x00000068
        /*0244*/ 	.short	0x0100
        /*0246*/ 	.byte	0x08
	.zero		1


	//   ....[27]....
        /*0248*/ 	.word	0x00000400
        /*024c*/ 	.word	0x000000ff
        /*0250*/ 	.word	0x000000f8
        /*0254*/ 	.short	0x0100
        /*0256*/ 	.byte	0x08
	.zero		1


	//   ....[28]....
        /*0258*/ 	.word	0x00000410
        /*025c*/ 	.word	0x000000ff
        /*0260*/ 	.word	0x00000070
        /*0264*/ 	.short	0x0100
        /*0266*/ 	.byte	0x08
	.zero		1


	//   ....[29]....
        /*0268*/ 	.word	0x00000420
        /*026c*/ 	.word	0x000000ff
        /*0270*/ 	.word	0x00000100
        /*0274*/ 	.short	0x0100
        /*0276*/ 	.byte	0x08
	.zero		1


	//   ....[30]....
        /*0278*/ 	.word	0x00000430
        /*027c*/ 	.word	0x000000ff
        /*0280*/ 	.word	0x00000078
        /*0284*/ 	.short	0x0100
        /*0286*/ 	.byte	0x08
	.zero		1


	//   ....[31]....
        /*0288*/ 	.word	0x00000440
        /*028c*/ 	.word	0x000000ff
        /*0290*/ 	.word	0x00000108
        /*0294*/ 	.short	0x0100
        /*0296*/ 	.byte	0x08
	.zero		1


	//   ....[32]....
        /*0298*/ 	.word	0x00000450
        /*029c*/ 	.word	0x000000ff
        /*02a0*/ 	.word	0x00000080
        /*02a4*/ 	.short	0x0100
        /*02a6*/ 	.byte	0x08
	.zero		1


	//   ....[33]....
        /*02a8*/ 	.word	0x00000460
        /*02ac*/ 	.word	0x000000ff
        /*02b0*/ 	.word	0x00000110
        /*02b4*/ 	.short	0x0100
        /*02b6*/ 	.byte	0x08
	.zero		1


	//   ....[34]....
        /*02b8*/ 	.word	0x00000470
        /*02bc*/ 	.word	0x000000ff
        /*02c0*/ 	.word	0x00000088
        /*02c4*/ 	.short	0x0100
        /*02c6*/ 	.byte	0x08
	.zero		1


	//   ....[35]....
        /*02c8*/ 	.word	0x00000480
        /*02cc*/ 	.word	0x000000ff
        /*02d0*/ 	.word	0x00000118
        /*02d4*/ 	.short	0x0100
        /*02d6*/ 	.byte	0x08
	.zero		1


	//   ....[36]....
        /*02d8*/ 	.word	0x000009b0
        /*02dc*/ 	.word	0x000000ff
        /*02e0*/ 	.word	0x00000150
        /*02e4*/ 	.short	0x0100
        /*02e6*/ 	.byte	0x08
	.zero		1


	//   ....[37]....
        /*02e8*/ 	.word	0x00000a50
        /*02ec*/ 	.word	0x000000ff
        /*02f0*/ 	.word	0x00000158
        /*02f4*/ 	.short	0x0100
        /*02f6*/ 	.byte	0x08
	.zero		1


	//   ....[38]....
        /*02f8*/ 	.word	0x00000ac0
        /*02fc*/ 	.word	0x000000ff
        /*0300*/ 	.word	0x00000130
        /*0304*/ 	.short	0x0100
        /*0306*/ 	.byte	0x09
	.zero		1


	//   ....[39]....
        /*0308*/ 	.word	0x00000ad0
        /*030c*/ 	.word	0x000000ff
        /*0310*/ 	.word	0x00000138
        /*0314*/ 	.short	0x0100
        /*0316*/ 	.byte	0x09
	.zero		1


	//   ....[40]....
        /*0318*/ 	.word	0x00000ae0
        /*031c*/ 	.word	0x000000ff
        /*0320*/ 	.word	0x00000140
        /*0324*/ 	.short	0x0100
        /*0326*/ 	.byte	0x09
	.zero		1


	//   ....[41]....
        /*0328*/ 	.word	0x00000af0
        /*032c*/ 	.word	0x000000ff
        /*0330*/ 	.word	0x00000148
        /*0334*/ 	.short	0x0100
        /*0336*/ 	.byte	0x09
	.zero		1


	//   ....[42]....
        /*0338*/ 	.word	0x00001850
        /*033c*/ 	.word	0x000000ff
        /*0340*/ 	.word	0xfffffff8
        /*0344*/ 	.short	0x010a
        /*0346*/ 	.byte	0x0f
	.zero		1


	//   ....[43]....
        /*0348*/ 	.word	0x00001d30
        /*034c*/ 	.word	0x000000ff
        /*0350*/ 	.word	0x00000000
        /*0354*/ 	.short	0x010a
        /*0356*/ 	.byte	0x06
	.zero		1


	//   ....[44]....
        /*0358*/ 	.word	0x00001d70
        /*035c*/ 	.word	0x000000ff
        /*0360*/ 	.word	0x00000000
        /*0364*/ 	.short	0x010a
        /*0366*/ 	.byte	0x06
	.zero		1


	//   ....[45]....
        /*0368*/ 	.word	0x00002670
        /*036c*/ 	.word	0x000000ff
        /*0370*/ 	.word	0x00000000
        /*0374*/ 	.short	0x010a
        /*0376*/ 	.byte	0x09
	.zero		1


	//   ....[46]....
        /*0378*/ 	.word	0x000026b0
        /*037c*/ 	.word	0x000000ff
        /*0380*/ 	.word	0x00000000
        /*0384*/ 	.short	0x010a
        /*0386*/ 	.byte	0x09
	.zero		1


	//   ....[47]....
        /*0388*/ 	.word	0x00002d10
        /*038c*/ 	.word	0x00000015
        /*0390*/ 	.word	0x00000000
        /*0394*/ 	.short	0x0101
        /*0396*/ 	.byte	0x3f
	.zero		1


	//   ....[48]....
        /*0398*/ 	.word	0x00003290
        /*039c*/ 	.word	0x00000013
        /*03a0*/ 	.word	0x00000000
        /*03a4*/ 	.short	0x0101
        /*03a6*/ 	.byte	0x15
	.zero		1


	//   ....[49]....
        /*03a8*/ 	.word	0x000033a0
        /*03ac*/ 	.word	0x00000013
        /*03b0*/ 	.word	0x00000000
        /*03b4*/ 	.short	0x0101
        /*03b6*/ 	.byte	0x3f
	.zero		1


	//   ....[50]....
        /*03b8*/ 	.word	0x00003460
        /*03bc*/ 	.word	0x000000ff
        /*03c0*/ 	.word	0x00000008
        /*03c4*/ 	.short	0x010a
        /*03c6*/ 	.byte	0x0f
	.zero		1


	//   ....[51]....
        /*03c8*/ 	.word	0x00007d00
        /*03cc*/ 	.word	0x00000004
        /*03d0*/ 	.word	0x00000000
        /*03d4*/ 	.short	0x0101
        /*03d6*/ 	.byte	0x15
	.zero		1


	//   ....[52]....
        /*03d8*/ 	.word	0x00008630
        /*03dc*/ 	.word	0x00000015
        /*03e0*/ 	.word	0x00000090
        /*03e4*/ 	.short	0x010a
        /*03e6*/ 	.byte	0x3f
	.zero		1


	//   ....[53]....
        /*03e8*/ 	.word	0x000089c0
        /*03ec*/ 	.word	0x0000000a
        /*03f0*/ 	.word	0x00000158
        /*03f4*/ 	.short	0x0101
        /*03f6*/ 	.byte	0x3f
	.zero		1


	//   ....[54]....
        /*03f8*/ 	.word	0x00009130
        /*03fc*/ 	.word	0x00000005
        /*0400*/ 	.word	0x00000000
        /*0404*/ 	.short	0x010a
        /*0406*/ 	.byte	0x3f
	.zero		1


	//   ....[55]....
        /*0408*/ 	.word	0x000091b0
        /*040c*/ 	.word	0x00000007
        /*0410*/ 	.word	0x00000000
        /*0414*/ 	.short	0x010a
        /*0416*/ 	.byte	0x3f
	.zero		1


	//   ....[56]....
        /*0418*/ 	.word	0x00009240
        /*041c*/ 	.word	0x00000006
        /*0420*/ 	.word	0x00000000
        /*0424*/ 	.short	0x010a
        /*0426*/ 	.byte	0x3f
	.zero		1


	//   ....[57]....
        /*0428*/ 	.word	0x000092d0
        /*042c*/ 	.word	0x00000009
        /*0430*/ 	.word	0x00000000
        /*0434*/ 	.short	0x010a
        /*0436*/ 	.byte	0x3f
	.zero		1


	//   ....[58]....
        /*0438*/ 	.word	0x00009360
        /*043c*/ 	.word	0x00000006
        /*0440*/ 	.word	0x00000000
        /*0444*/ 	.short	0x010a
        /*0446*/ 	.byte	0x3f
	.zero		1


	//   ....[59]....
        /*0448*/ 	.word	0x000093f0
        /*044c*/ 	.word	0x00000009
        /*0450*/ 	.word	0x00000000
        /*0454*/ 	.short	0x010a
        /*0456*/ 	.byte	0x3f
	.zero		1


	//   ....[60]....
        /*0458*/ 	.word	0x00009480
        /*045c*/ 	.word	0x00000006
        /*0460*/ 	.word	0x00000000
        /*0464*/ 	.short	0x010a
        /*0466*/ 	.byte	0x3f
	.zero		1


	//   ....[61]....
        /*0468*/ 	.word	0x00009510
        /*046c*/ 	.word	0x00000009
        /*0470*/ 	.word	0x00000000
        /*0474*/ 	.short	0x010a
        /*0476*/ 	.byte	0x3f
	.zero		1


	//   ....[62]....
        /*0478*/ 	.word	0x000095a0
        /*047c*/ 	.word	0x00000006
        /*0480*/ 	.word	0x00000000
        /*0484*/ 	.short	0x010a
        /*0486*/ 	.byte	0x3f
	.zero		1


	//   ....[63]....
        /*0488*/ 	.word	0x00009630
        /*048c*/ 	.word	0x00000009
        /*0490*/ 	.word	0x00000000
        /*0494*/ 	.short	0x010a
        /*0496*/ 	.byte	0x3f
	.zero		1


	//   ....[64]....
        /*0498*/ 	.word	0x000096c0
        /*049c*/ 	.word	0x00000006
        /*04a0*/ 	.word	0x00000000
        /*04a4*/ 	.short	0x010a
        /*04a6*/ 	.byte	0x3f
	.zero		1


	//   ....[65]....
        /*04a8*/ 	.word	0x00009750
        /*04ac*/ 	.word	0x00000009
        /*04b0*/ 	.word	0x00000000
        /*04b4*/ 	.short	0x010a
        /*04b6*/ 	.byte	0x3f
	.zero		1


	//   ....[66]....
        /*04b8*/ 	.word	0x000097e0
        /*04bc*/ 	.word	0x00000006
        /*04c0*/ 	.word	0x00000000
        /*04c4*/ 	.short	0x010a
        /*04c6*/ 	.byte	0x3f
	.zero		1


	//   ....[67]....
        /*04c8*/ 	.word	0x00009870
        /*04cc*/ 	.word	0x00000009
        /*04d0*/ 	.word	0x00000000
        /*04d4*/ 	.short	0x010a
        /*04d6*/ 	.byte	0x3f
	.zero		1


	//   ....[68]....
        /*04d8*/ 	.word	0x00009900
        /*04dc*/ 	.word	0x00000006
        /*04e0*/ 	.word	0x00000000
        /*04e4*/ 	.short	0x010a
        /*04e6*/ 	.byte	0x3f
	.zero		1


	//   ....[69]....
        /*04e8*/ 	.word	0x00009990
        /*04ec*/ 	.word	0x00000009
        /*04f0*/ 	.word	0x00000000
        /*04f4*/ 	.short	0x010a
        /*04f6*/ 	.byte	0x3f
	.zero		1


	//   ....[70]....
        /*04f8*/ 	.word	0x00009a20
        /*04fc*/ 	.word	0x00000006
        /*0500*/ 	.word	0x00000000
        /*0504*/ 	.short	0x010a
        /*0506*/ 	.byte	0x3f
	.zero		1


	//   ....[71]....
        /*0508*/ 	.word	0x00009ab0
        /*050c*/ 	.word	0x00000003
        /*0510*/ 	.word	0x00000000
        /*0514*/ 	.short	0x010a
        /*0516*/ 	.byte	0x3f
	.zero		1


	//   ....[72]....
        /*0518*/ 	.word	0x00009b20
        /*051c*/ 	.word	0x00000013
        /*0520*/ 	.word	0xfffffff8
        /*0524*/ 	.short	0x010a
        /*0526*/ 	.byte	0x3f
	.zero		1


	//   ....[73]....
        /*0528*/ 	.word	0x00009b80
        /*052c*/ 	.word	0x00000013
        /*0530*/ 	.word	0x00000000
        /*0534*/ 	.short	0x010a
        /*0536*/ 	.byte	0x3f
	.zero		1


	//   ....[74]....
        /*0538*/ 	.word	0x00009be0
        /*053c*/ 	.word	0x00000015
        /*0540*/ 	.word	0x00000000
        /*0544*/ 	.short	0x010a
        /*0546*/ 	.byte	0x3f
	.zero		1


	//   ....[75]....
        /*0548*/ 	.word	0x00009c40
        /*054c*/ 	.word	0x00000013
        /*0550*/ 	.word	0x00000008
        /*0554*/ 	.short	0x010a
        /*0556*/ 	.byte	0x3f
	.zero		1


	//   ....[76]....
        /*0558*/ 	.word	0x00009d10
        /*055c*/ 	.word	0x00000015
        /*0560*/ 	.word	0x00000090
        /*0564*/ 	.short	0x010a
        /*0566*/ 	.byte	0x3f
	.zero		1


	//   ....[77]....
        /*0568*/ 	.word	0x00009df0
        /*056c*/ 	.word	0x00000005
        /*0570*/ 	.word	0x00000000
        /*0574*/ 	.short	0x010a
        /*0576*/ 	.byte	0x3f
	.zero		1


	//   ....[78]....
        /*0578*/ 	.word	0x00009e40
        /*057c*/ 	.word	0x00000007
        /*0580*/ 	.word	0x00000000
        /*0584*/ 	.short	0x010a
        /*0586*/ 	.byte	0x3f
	.zero		1


	//   ....[79]....
        /*0588*/ 	.word	0x00009e90
        /*058c*/ 	.word	0x00000006
        /*0590*/ 	.word	0x00000000
        /*0594*/ 	.short	0x010a
        /*0596*/ 	.byte	0x3f
	.zero		1


	//   ....[80]....
        /*0598*/ 	.word	0x00009ee0
        /*059c*/ 	.word	0x00000009
        /*05a0*/ 	.word	0x00000000
        /*05a4*/ 	.short	0x010a
        /*05a6*/ 	.byte	0x3f
	.zero		1


	//   ....[81]....
        /*05a8*/ 	.word	0x00009f30
        /*05ac*/ 	.word	0x00000006
        /*05b0*/ 	.word	0x00000000
        /*05b4*/ 	.short	0x010a
        /*05b6*/ 	.byte	0x3f
	.zero		1


	//   ....[82]....
        /*05b8*/ 	.word	0x00009f80
        /*05bc*/ 	.word	0x00000009
        /*05c0*/ 	.word	0x00000000
        /*05c4*/ 	.short	0x010a
        /*05c6*/ 	.byte	0x3f
	.zero		1


	//   ....[83]....
        /*05c8*/ 	.word	0x00009fd0
        /*05cc*/ 	.word	0x00000006
        /*05d0*/ 	.word	0x00000000
        /*05d4*/ 	.short	0x010a
        /*05d6*/ 	.byte	0x3f
	.zero		1


	//   ....[84]....
        /*05d8*/ 	.word	0x0000a020
        /*05dc*/ 	.word	0x00000009
        /*05e0*/ 	.word	0x00000000
        /*05e4*/ 	.short	0x010a
        /*05e6*/ 	.byte	0x3f
	.zero		1


	//   ....[85]....
        /*05e8*/ 	.word	0x0000a070
        /*05ec*/ 	.word	0x00000006
        /*05f0*/ 	.word	0x00000000
        /*05f4*/ 	.short	0x010a
        /*05f6*/ 	.byte	0x3f
	.zero		1


	//   ....[86]....
        /*05f8*/ 	.word	0x0000a0c0
        /*05fc*/ 	.word	0x00000009
        /*0600*/ 	.word	0x00000000
        /*0604*/ 	.short	0x010a
        /*0606*/ 	.byte	0x3f
	.zero		1


	//   ....[87]....
        /*0608*/ 	.word	0x0000a110
        /*060c*/ 	.word	0x00000006
        /*0610*/ 	.word	0x00000000
        /*0614*/ 	.short	0x010a
        /*0616*/ 	.byte	0x3f
	.zero		1


	//   ....[88]....
        /*0618*/ 	.word	0x0000a160
        /*061c*/ 	.word	0x00000009
        /*0620*/ 	.word	0x00000000
        /*0624*/ 	.short	0x010a
        /*0626*/ 	.byte	0x3f
	.zero		1


	//   ....[89]....
        /*0628*/ 	.word	0x0000a1b0
        /*062c*/ 	.word	0x00000006
        /*0630*/ 	.word	0x00000000
        /*0634*/ 	.short	0x010a
        /*0636*/ 	.byte	0x3f
	.zero		1


	//   ....[90]....
        /*0638*/ 	.word	0x0000a200
        /*063c*/ 	.word	0x00000009
        /*0640*/ 	.word	0x00000000
        /*0644*/ 	.short	0x010a
        /*0646*/ 	.byte	0x3f
	.zero		1


	//   ....[91]....
        /*0648*/ 	.word	0x0000a250
        /*064c*/ 	.word	0x00000006
        /*0650*/ 	.word	0x00000000
        /*0654*/ 	.short	0x010a
        /*0656*/ 	.byte	0x3f
	.zero		1


	//   ....[92]....
        /*0658*/ 	.word	0x0000a2a0
        /*065c*/ 	.word	0x00000009
        /*0660*/ 	.word	0x00000000
        /*0664*/ 	.short	0x010a
        /*0666*/ 	.byte	0x3f
	.zero		1


	//   ....[93]....
        /*0668*/ 	.word	0x0000a2f0
        /*066c*/ 	.word	0x00000006
        /*0670*/ 	.word	0x00000000
        /*0674*/ 	.short	0x010a
        /*0676*/ 	.byte	0x3f
	.zero		1


	//----- nvinfo : EIATTR_NUM_MBARRIERS
	.align		4
.L_28:
        /*0678*/ 	.byte	0x03, 0x38
        /*067a*/ 	.short	0x002a


	//----- nvinfo : EIATTR_EXIT_INSTR_OFFSETS
	.align		4
        /*067c*/ 	.byte	0x04, 0x1c
        /*067e*/ 	.short	(.L_30 - .L_29)


	//   ....[0]....
.L_29:
        /*0680*/ 	.word	0x00001590


	//   ....[1]....
        /*0684*/ 	.word	0x000015f0


	//   ....[2]....
        /*0688*/ 	.word	0x00008310


	//   ....[3]....
        /*068c*/ 	.word	0x00008340


	//   ....[4]....
        /*0690*/ 	.word	0x00009b00


	//----- nvinfo : EIATTR_MAX_THREADS
	.align		4
.L_30:
        /*0694*/ 	.byte	0x04, 0x05
        /*0696*/ 	.short	(.L_32 - .L_31)
.L_31:
        /*0698*/ 	.word	0x00000180
        /*069c*/ 	.word	0x00000001
        /*06a0*/ 	.word	0x00000001


	//----- nvinfo : EIATTR_CRS_STACK_SIZE
	.align		4
.L_32:
        /*06a4*/ 	.byte	0x04, 0x1e
        /*06a6*/ 	.short	(.L_34 - .L_33)
.L_33:
        /*06a8*/ 	.word	0x00000000


	//----- nvinfo : EIATTR_CBANK_PARAM_SIZE
	.align		4
.L_34:
        /*06ac*/ 	.byte	0x03, 0x19
        /*06ae*/ 	.short	0x0470


	//----- nvinfo : EIATTR_PARAM_CBANK
	.align		4
        /*06b0*/ 	.byte	0x04, 0x0a
        /*06b2*/ 	.short	(.L_36 - .L_35)
	.align		4
.L_35:
        /*06b4*/ 	.word	index@(.nv.constant0._ZN7cutlass13device_kernelINS_4gemm6kernel13GemmUniversalIN4cute5tupleIJiiiiEEENS1_10collective13CollectiveMmaINS1_37MainloopSm90TmaGmmaWarpSpecializedFP8ILi18ENS5_IJNS4_1CILi2EEENSA_ILi1EEESC_EEENS1_32KernelTmaWarpSpecializedPingpongEEENS5_IJNSA_ILi64EEENSA_ILi128EEESG_EEENS_12float_e5m2_tENS5_IJlSC_lEEESJ_SK_NS4_8TiledMMAINS4_8MMA_AtomIJNS4_4SM904GMMA31MMA_64x128x32_F32E5M2E5M2_SS_TNILNSO_7ScaleInE1ELSQ_1EEEEEENS4_6LayoutINS5_IJSC_SC_SC_EEENS5_IJNSA_ILi0EEESV_SV_EEEEENS5_IJNS4_10UnderscoreESY_SY_EEEEENS4_13SM90_TMA_LOADENS4_14ComposedLayoutINS4_7SwizzleILi2ELi4ELi3EEENS4_18smem_ptr_flag_bitsILi8EEENST_INS5_IJNSA_ILi8EEESG_EEENS5_IJSG_SC_EEEEEEEvNS4_8identityENS4_23SM90_TMA_LOAD_MULTICASTES1B_vS1C_EENS_8epilogue10collective6detail29Sm90TmaWarpSpecializedAdapterINS1G_15DefaultEpilogueISJ_SK_SK_NS1F_6thread17LinearCombinationISJ_Li1EffLNS1K_9ScaleType4KindE0ELNS_15FloatRoundStyleE2ESJ_EENS1_15EpilogueDefaultEEEEEvvEEEEvNT_6ParamsE)
        /*06b8*/ 	.short	0x0210
        /*06ba*/ 	.short	0x0470


	//----- nvinfo : EIATTR_SW_WAR
	.align		4
.L_36:
        /*06bc*/ 	.byte	0x04, 0x36
        /*06be*/ 	.short	(.L_38 - .L_37)
.L_37:
        /*06c0*/ 	.word	0x00000008
.L_38:


//--------------------- .nv.callgraph             --------------------------
	.section	.nv.callgraph,"",@"SHT_CUDA_CALLGRAPH"
	.align	4
	.sectionentsize	8
	.align		4
        /*0000*/ 	.word	0x00000000
	.align		4
        /*0004*/ 	.word	0xffffffff
	.align		4
        /*0008*/ 	.word	0x00000000
	.align		4
        /*000c*/ 	.word	0xfffffffe
	.align		4
        /*0010*/ 	.word	0x00000000
	.align		4
        /*0014*/ 	.word	0xfffffffd
	.align		4
        /*0018*/ 	.word	0x00000000
	.align		4
        /*001c*/ 	.word	0xfffffffc


//--------------------- .nv.constant4             --------------------------
	.section	.nv.constant4,"a",@progbits
	.align	8
	.align		8
.nv.constant4:
        /*0000*/ 	.dword	_ZN40_INTERNAL_4c2c7691_4_k_cu_1b4ddabd_180604cuda3std3__45__cpo5beginE
	.align		8
        /*0008*/ 	.dword	_ZN40_INTERNAL_4c2c7691_4_k_cu_1b4ddabd_180604cuda3std3__45__cpo3endE
	.align		8
        /*0010*/ 	.dword	_ZN40_INTERNAL_4c2c7691_4_k_cu_1b4ddabd_180604cuda3std3__45__cpo6cbeginE
	.align		8
        /*0018*/ 	.dword	_ZN40_INTERNAL_4c2c7691_4_k_cu_1b4ddabd_180604cuda3std3__45__cpo4cendE
	.align		8
        /*0020*/ 	.dword	_ZN40_INTERNAL_4c2c7691_4_k_cu_1b4ddabd_180604cuda3std3__442_GLOBAL__N__4c2c7691_4_k_cu_1b4ddabd_180606ignoreE
	.align		8
        /*0028*/ 	.dword	_ZN40_INTERNAL_4c2c7691_4_k_cu_1b4ddabd_180604cuda3std3__419piecewise_constructE
	.align		8
        /*0030*/ 	.dword	_ZN40_INTERNAL_4c2c7691_4_k_cu_1b4ddabd_180604cuda3std3__48in_placeE
	.align		8
        /*0038*/ 	.dword	_ZN40_INTERNAL_4c2c7691_4_k_cu_1b4ddabd_180604cuda3std6ranges3__45__cpo4swapE
	.align		8
        /*0040*/ 	.dword	_ZN40_INTERNAL_4c2c7691_4_k_cu_1b4ddabd_180604cuda3std6ranges3__45__cpo9iter_moveE
	.align		8
        /*0048*/ 	.dword	_ZN40_INTERNAL_4c2c7691_4_k_cu_1b4ddabd_180604cute7productE
	.align		8
        /*0050*/ 	.dword	_ZN40_INTERNAL_4c2c7691_4_k_cu_1b4ddabd_180604cute1_E


//--------------------- .text._ZN7cutlass13device_kernelINS_4gemm6kernel13GemmUniversalIN4cute5tupleIJiiiiEEENS1_10collective13CollectiveMmaINS1_37MainloopSm90TmaGmmaWarpSpecializedFP8ILi18ENS5_IJNS4_1CILi2EEENSA_ILi1EEESC_EEENS1_32KernelTmaWarpSpecializedPingpongEEENS5_IJNSA_ILi64EEENSA_ILi128EEESG_EEENS_12float_e5m2_tENS5_IJlSC_lEEESJ_SK_NS4_8TiledMMAINS4_8MMA_AtomIJNS4_4SM904GMMA31MMA_64x128x32_F32E5M2E5M2_SS_TNILNSO_7ScaleInE1ELSQ_1EEEEEENS4_6LayoutINS5_IJSC_SC_SC_EEENS5_IJNSA_ILi0EEESV_SV_EEEEENS5_IJNS4_10UnderscoreESY_SY_EEEEENS4_13SM90_TMA_LOADENS4_14ComposedLayoutINS4_7SwizzleILi2ELi4ELi3EEENS4_18smem_ptr_flag_bitsILi8EEENST_INS5_IJNSA_ILi8EEESG_EEENS5_IJSG_SC_EEEEEEEvNS4_8identityENS4_23SM90_TMA_LOAD_MULTICASTES1B_vS1C_EENS_8epilogue10collective6detail29Sm90TmaWarpSpecializedAdapterINS1G_15DefaultEpilogueISJ_SK_SK_NS1F_6thread17LinearCombinationISJ_Li1EffLNS1K_9ScaleType4KindE0ELNS_15FloatRoundStyleE2ESJ_EENS1_15EpilogueDefaultEEEEEvvEEEEvNT_6ParamsE --------------------------
	.section	.text._ZN7cutlass13device_kernelINS_4gemm6kernel13GemmUniversalIN4cute5tupleIJiiiiEEENS1_10collective13CollectiveMmaINS1_37MainloopSm90TmaGmmaWarpSpecializedFP8ILi18ENS5_IJNS4_1CILi2EEENSA_ILi1EEESC_EEENS1_32KernelTmaWarpSpecializedPingpongEEENS5_IJNSA_ILi64EEENSA_ILi128EEESG_EEENS_12float_e5m2_tENS5_IJlSC_lEEESJ_SK_NS4_8TiledMMAINS4_8MMA_AtomIJNS4_4SM904GMMA31MMA_64x128x32_F32E5M2E5M2_SS_TNILNSO_7ScaleInE1ELSQ_1EEEEEENS4_6LayoutINS5_IJSC_SC_SC_EEENS5_IJNSA_ILi0EEESV_SV_EEEEENS5_IJNS4_10UnderscoreESY_SY_EEEEENS4_13SM90_TMA_LOADENS4_14ComposedLayoutINS4_7SwizzleILi2ELi4ELi3EEENS4_18smem_ptr_flag_bitsILi8EEENST_INS5_IJNSA_ILi8EEESG_EEENS5_IJSG_SC_EEEEEEEvNS4_8identityENS4_23SM90_TMA_LOAD_MULTICASTES1B_vS1C_EENS_8epilogue10collective6detail29Sm90TmaWarpSpecializedAdapterINS1G_15DefaultEpilogueISJ_SK_SK_NS1F_6thread17LinearCombinationISJ_Li1EffLNS1K_9ScaleType4KindE0ELNS_15FloatRoundStyleE2ESJ_EENS1_15EpilogueDefaultEEEEEvvEEEEvNT_6ParamsE,"ax",@progbits
	.align	128
.text._ZN7cutlass13device_kernelINS_4gemm6kernel13GemmUniversalIN4cute5tupleIJiiiiEEENS1_10collective13CollectiveMmaINS1_37MainloopSm90TmaGmmaWarpSpecializedFP8ILi18ENS5_IJNS4_1CILi2EEENSA_ILi1EEESC_EEENS1_32KernelTmaWarpSpecializedPingpongEEENS5_IJNSA_ILi64EEENSA_ILi128EEESG_EEENS_12float_e5m2_tENS5_IJlSC_lEEESJ_SK_NS4_8TiledMMAINS4_8MMA_AtomIJNS4_4SM904GMMA31MMA_64x128x32_F32E5M2E5M2_SS_TNILNSO_7ScaleInE1ELSQ_1EEEEEENS4_6LayoutINS5_IJSC_SC_SC_EEENS5_IJNSA_ILi0EEESV_SV_EEEEENS5_IJNS4_10UnderscoreESY_SY_EEEEENS4_13SM90_TMA_LOADENS4_14ComposedLayoutINS4_7SwizzleILi2ELi4ELi3EEENS4_18smem_ptr_flag_bitsILi8EEENST_INS5_IJNSA_ILi8EEESG_EEENS5_IJSG_SC_EEEEEEEvNS4_8identityENS4_23SM90_TMA_LOAD_MULTICASTES1B_vS1C_EENS_8epilogue10collective6detail29Sm90TmaWarpSpecializedAdapterINS1G_15DefaultEpilogueISJ_SK_SK_NS1F_6thread17LinearCombinationISJ_Li1EffLNS1K_9ScaleType4KindE0ELNS_15FloatRoundStyleE2ESJ_EENS1_15EpilogueDefaultEEEEEvvEEEEvNT_6ParamsE:
        .type           _ZN7cutlass13device_kernelINS_4gemm6kernel13GemmUniversalIN4cute5tupleIJiiiiEEENS1_10collective13CollectiveMmaINS1_37MainloopSm90TmaGmmaWarpSpecializedFP8ILi18ENS5_IJNS4_1CILi2EEENSA_ILi1EEESC_EEENS1_32KernelTmaWarpSpecializedPingpongEEENS5_IJNSA_ILi64EEENSA_ILi128EEESG_EEENS_12float_e5m2_tENS5_IJlSC_lEEESJ_SK_NS4_8TiledMMAINS4_8MMA_AtomIJNS4_4SM904GMMA31MMA_64x128x32_F32E5M2E5M2_SS_TNILNSO_7ScaleInE1ELSQ_1EEEEEENS4_6LayoutINS5_IJSC_SC_SC_EEENS5_IJNSA_ILi0EEESV_SV_EEEEENS5_IJNS4_10UnderscoreESY_SY_EEEEENS4_13SM90_TMA_LOADENS4_14ComposedLayoutINS4_7SwizzleILi2ELi4ELi3EEENS4_18smem_ptr_flag_bitsILi8EEENST_INS5_IJNSA_ILi8EEESG_EEENS5_IJSG_SC_EEEEEEEvNS4_8identityENS4_23SM90_TMA_LOAD_MULTICASTES1B_vS1C_EENS_8epilogue10collective6detail29Sm90TmaWarpSpecializedAdapterINS1G_15DefaultEpilogueISJ_SK_SK_NS1F_6thread17LinearCombinationISJ_Li1EffLNS1K_9ScaleType4KindE0ELNS_15FloatRoundStyleE2ESJ_EENS1_15EpilogueDefaultEEEEEvvEEEEvNT_6ParamsE,@function
        .size           _ZN7cutlass13device_kernelINS_4gemm6kernel13GemmUniversalIN4cute5tupleIJiiiiEEENS1_10collective13CollectiveMmaINS1_37MainloopSm90TmaGmmaWarpSpecializedFP8ILi18ENS5_IJNS4_1CILi2EEENSA_ILi1EEESC_EEENS1_32KernelTmaWarpSpecializedPingpongEEENS5_IJNSA_ILi64EEENSA_ILi128EEESG_EEENS_12float_e5m2_tENS5_IJlSC_lEEESJ_SK_NS4_8TiledMMAINS4_8MMA_AtomIJNS4_4SM904GMMA31MMA_64x128x32_F32E5M2E5M2_SS_TNILNSO_7ScaleInE1ELSQ_1EEEEEENS4_6LayoutINS5_IJSC_SC_SC_EEENS5_IJNSA_ILi0EEESV_SV_EEEEENS5_IJNS4_10UnderscoreESY_SY_EEEEENS4_13SM90_TMA_LOADENS4_14ComposedLayoutINS4_7SwizzleILi2ELi4ELi3EEENS4_18smem_ptr_flag_bitsILi8EEENST_INS5_IJNSA_ILi8EEESG_EEENS5_IJSG_SC_EEEEEEEvNS4_8identityENS4_23SM90_TMA_LOAD_MULTICASTES1B_vS1C_EENS_8epilogue10collective6detail29Sm90TmaWarpSpecializedAdapterINS1G_15DefaultEpilogueISJ_SK_SK_NS1F_6thread17LinearCombinationISJ_Li1EffLNS1K_9ScaleType4KindE0ELNS_15FloatRoundStyleE2ESJ_EENS1_15EpilogueDefaultEEEEEvvEEEEvNT_6ParamsE,(.L_x_237 - _ZN7cutlass13device_kernelINS_4gemm6kernel13GemmUniversalIN4cute5tupleIJiiiiEEENS1_10collective13CollectiveMmaINS1_37MainloopSm90TmaGmmaWarpSpecializedFP8ILi18ENS5_IJNS4_1CILi2EEENSA_ILi1EEESC_EEENS1_32KernelTmaWarpSpecializedPingpongEEENS5_IJNSA_ILi64EEENSA_ILi128EEESG_EEENS_12float_e5m2_tENS5_IJlSC_lEEESJ_SK_NS4_8TiledMMAINS4_8MMA_AtomIJNS4_4SM904GMMA31MMA_64x128x32_F32E5M2E5M2_SS_TNILNSO_7ScaleInE1ELSQ_1EEEEEENS4_6LayoutINS5_IJSC_SC_SC_EEENS5_IJNSA_ILi0EEESV_SV_EEEEENS5_IJNS4_10UnderscoreESY_SY_EEEEENS4_13SM90_TMA_LOADENS4_14ComposedLayoutINS4_7SwizzleILi2ELi4ELi3EEENS4_18smem_ptr_flag_bitsILi8EEENST_INS5_IJNSA_ILi8EEESG_EEENS5_IJSG_SC_EEEEEEEvNS4_8identityENS4_23SM90_TMA_LOAD_MULTICASTES1B_vS1C_EENS_8epilogue10collective6detail29Sm90TmaWarpSpecializedAdapterINS1G_15DefaultEpilogueISJ_SK_SK_NS1F_6thread17LinearCombinationISJ_Li1EffLNS1K_9ScaleType4KindE0ELNS_15FloatRoundStyleE2ESJ_EENS1_15EpilogueDefaultEEEEEvvEEEEvNT_6ParamsE)
        .other          _ZN7cutlass13device_kernelINS_4gemm6kernel13GemmUniversalIN4cute5tupleIJiiiiEEENS1_10collective13CollectiveMmaINS1_37MainloopSm90TmaGmmaWarpSpecializedFP8ILi18ENS5_IJNS4_1CILi2EEENSA_ILi1EEESC_EEENS1_32KernelTmaWarpSpecializedPingpongEEENS5_IJNSA_ILi64EEENSA_ILi128EEESG_EEENS_12float_e5m2_tENS5_IJlSC_lEEESJ_SK_NS4_8TiledMMAINS4_8MMA_AtomIJNS4_4SM904GMMA31MMA_64x128x32_F32E5M2E5M2_SS_TNILNSO_7ScaleInE1ELSQ_1EEEEEENS4_6LayoutINS5_IJSC_SC_SC_EEENS5_IJNSA_ILi0EEESV_SV_EEEEENS5_IJNS4_10UnderscoreESY_SY_EEEEENS4_13SM90_TMA_LOADENS4_14ComposedLayoutINS4_7SwizzleILi2ELi4ELi3EEENS4_18smem_ptr_flag_bitsILi8EEENST_INS5_IJNSA_ILi8EEESG_EEENS5_IJSG_SC_EEEEEEEvNS4_8identityENS4_23SM90_TMA_LOAD_MULTICASTES1B_vS1C_EENS_8epilogue10collective6detail29Sm90TmaWarpSpecializedAdapterINS1G_15DefaultEpilogueISJ_SK_SK_NS1F_6thread17LinearCombinationISJ_Li1EffLNS1K_9ScaleType4KindE0ELNS_15FloatRoundStyleE2ESJ_EENS1_15EpilogueDefaultEEEEEvvEEEEvNT_6ParamsE,@"STO_CUDA_ENTRY STV_DEFAULT"
_ZN7cutlass13device_kernelINS_4gemm6kernel13GemmUniversalIN4cute5tupleIJiiiiEEENS1_10collective13CollectiveMmaINS1_37MainloopSm90TmaGmmaWarpSpecializedFP8ILi18ENS5_IJNS4_1CILi2EEENSA_ILi1EEESC_EEENS1_32KernelTmaWarpSpecializedPingpongEEENS5_IJNSA_ILi64EEENSA_ILi128EEESG_EEENS_12float_e5m2_tENS5_IJlSC_lEEESJ_SK_NS4_8TiledMMAINS4_8MMA_AtomIJNS4_4SM904GMMA31MMA_64x128x32_F32E5M2E5M2_SS_TNILNSO_7ScaleInE1ELSQ_1EEEEEENS4_6LayoutINS5_IJSC_SC_SC_EEENS5_IJNSA_ILi0EEESV_SV_EEEEENS5_IJNS4_10UnderscoreESY_SY_EEEEENS4_13SM90_TMA_LOADENS4_14ComposedLayoutINS4_7SwizzleILi2ELi4ELi3EEENS4_18smem_ptr_flag_bitsILi8EEENST_INS5_IJNSA_ILi8EEESG_EEENS5_IJSG_SC_EEEEEEEvNS4_8identityENS4_23SM90_TMA_LOAD_MULTICASTES1B_vS1C_EENS_8epilogue10collective6detail29Sm90TmaWarpSpecializedAdapterINS1G_15DefaultEpilogueISJ_SK_SK_NS1F_6thread17LinearCombinationISJ_Li1EffLNS1K_9ScaleType4KindE0ELNS_15FloatRoundStyleE2ESJ_EENS1_15EpilogueDefaultEEEEEvvEEEEvNT_6ParamsE:
[----:B------:R-:W-:Y:S01]  /*0000*/  LDC R1, c[0x0][0x28] ;  /* 0x00000a00ff017b82 */ /* 0x000fe20000000800 */
[----:B------:R-:W0:Y:S01]  /*0010*/  S2R R11, SR_TID.X ;  /* 0x00000000000b7919 */ /* 0x000e220000002100 */
[----:B------:R-:W-:Y:S01]  /*0020*/  ELECT P0, URZ, PT ;  /* 0x00000000003f782f */ /* 0x000fe20003800000 */
[----:B------:R-:W-:Y:S01]  /*0030*/  BSSY B0, `(.L_x_0) ;  /* 0x000000f000007945 */ /* 0x000fe20003800000 */
[--C-:B0-----:R-:W-:Y:S02]  /*0040*/  SHF.R.U32.HI R0, RZ, 0x5, R11.reuse ;  /* 0x00000005ff007819 */ /* 0x101fe4000001160b */
[----:B------:R-:W-:-:S03]  /*0050*/  SHF.R.U32.HI R5, RZ, 0x7, R11 ;  /* 0x00000007ff057819 */ /* 0x000fc6000001160b */
[----:B------:R-:W0:Y:S04]  /*0060*/  SHFL.IDX PT, R2, R0, RZ, 0x1f ;  /* 0x00001fff00027589 */ /* 0x000e2800000e0000 */
[----:B------:R1:W2:Y:S01]  /*0070*/  SHFL.IDX PT, R6, R5, RZ, 0x1f ;  /* 0x00001fff05067589 */ /* 0x0002a200000e0000 */
[----:B0-----:R-:W-:-:S13]  /*0080*/  ISETP.NE.OR P0, PT, R2, RZ, !P0 ;  /* 0x000000ff0200720c */ /* 0x001fda0004705670 */
[----:B-12---:R-:W-:Y:S05]  /*0090*/  @P0 BRA `(.L_x_1) ;  /* 0x0000000000200947 */ /* 0x006fea0003800000 */
[----:B------:R-:W-:Y:S02]  /*00a0*/  ULDC.64 UR4, c[0x0][0x198] ;  /* 0x0000660000047ab9 */ /* 0x000fe40000000a00 */
[----:B------:R-:W-:Y:S02]  /*00b0*/  UIADD3 UR6, UP0, UR4, 0xf0, URZ ;  /* 0x000000f004067890 */ /* 0x000fe4000ff1e03f */
[----:B------:R-:W-:Y:S02]  /*00c0*/  UIADD3 UR4, UP1, UR4, 0x1f0, URZ ;  /* 0x000001f004047890 */ /* 0x000fe4000ff3e03f */
[----:B------:R-:W-:Y:S02]  /*00d0*/  UIADD3.X UR7, URZ, UR5, URZ, UP0, !UPT ;  /* 0x000000053f077290 */ /* 0x000fe400087fe43f */
[----:B------:R-:W-:-:S07]  /*00e0*/  UIADD3.X UR5, URZ, UR5, URZ, UP1, !UPT ;  /* 0x000000053f057290 */ /* 0x000fce0008ffe43f */
[----:B------:R0:W-:Y:S02]  /*00f0*/  UTMACCTL.PF [UR6] ;  /* 0x00000000060079b9 */ /* 0x0001e40008040000 */
[----:B------:R0:W-:Y:S02]  /*0100*/  UTMACCTL.PF [UR4] ;  /* 0x00000000040079b9 */ /* 0x0001e40008040000 */
[----:B0-----:R-:W-:Y:S01]  /*0110*/  NOP ;  /* 0x0000000000007918 */ /* 0x001fe20000000000 */
.L_x_1:
[----:B------:R-:W-:Y:S05]  /*0120*/  BSYNC B0 ;  /* 0x0000000000007941 */ /* 0x000fea0003800000 */
.L_x_0:
[----:B------:R-:W0:Y:S02]  /*0130*/  SHFL.IDX PT, R7, R0, RZ, 0x1f ;  /* 0x00001fff00077589 */ /* 0x000e2400000e0000 */
[----:B0-----:R-:W-:-:S13]  /*0140*/  ISETP.NE.AND P0, PT, R7, RZ, PT ;  /* 0x000000ff0700720c */ /* 0x001fda0003f05270 */
[----:B------:R-:W-:Y:S05]  /*0150*/  @P0 BRA `(.L_x_2) ;  /* 0x0000000000d40947 */ /* 0x000fea0003800000 */
[----:B------:R-:W-:Y:S01]  /*0160*/  ELECT P0, URZ, PT ;  /* 0x00000000003f782f */ /* 0x000fe20003800000 */
[----:B------:R-:W-:-:S12]  /*0170*/  BSSY B0, `(.L_x_2) ;  /* 0x0000033000007945 */ /* 0x000fd80003800000 */
[----:B------:R-:W-:Y:S05]  /*0180*/  @!P0 BRA `(.L_x_3) ;  /* 0x0000000000c48947 */ /* 0x000fea0003800000 */
[----:B------:R-:W0:Y:S01]  /*0190*/  S2UR UR8, SR_CgaCtaId ;  /* 0x00000000000879c3 */ /* 0x000e220000008800 */
[----:B------:R-:W-:Y:S01]  /*01a0*/  UMOV UR4, 0x400 ;  /* 0x0000040000047882 */ /* 0x000fe20000000000 */
[----:B------:R-:W-:Y:S01]  /*01b0*/  UMOV UR5, 0x1 ;  /* 0x0000000100057882 */ /* 0x000fe20000000000 */
[----:B------:R-:W-:Y:S02]  /*01c0*/  UMOV UR6, 0x2 ;  /* 0x0000000200067882 */ /* 0x000fe40000000000 */
[----:B------:R-:W-:-:S04]  /*01d0*/  UIADD3 UR6, -UR6, 0x100000, URZ ;  /* 0x0010000006067890 */ /* 0x000fc8000fffe13f */
[----:B------:R-:W-:Y:S02]  /*01e0*/  USHF.L.U32 UR7, UR6, 0xb, URZ ;  /* 0x0000000b06077899 */ /* 0x000fe4000800063f */
[----:B------:R-:W-:Y:S02]  /*01f0*/  USHF.L.U32 UR6, UR6, 0x1, URZ ;  /* 0x0000000106067899 */ /* 0x000fe4000800063f */
[----:B0-----:R-:W-:Y:S02]  /*0200*/  ULEA UR8, UR8, UR4, 0x18 ;  /* 0x0000000408087291 */ /* 0x001fe4000f8ec03f */
[----:B------:R-:W-:-:S04]  /*0210*/  UIADD3 UR4, -UR5, 0x100000, URZ ;  /* 0x0010000005047890 */ /* 0x000fc8000fffe13f */
[----:B------:R-:W-:Y:S02]  /*0220*/  USHF.L.U32 UR5, UR4, 0xb, URZ ;  /* 0x0000000b04057899 */ /* 0x000fe4000800063f */
[----:B------:R-:W-:Y:S01]  /*0230*/  USHF.L.U32 UR4, UR4, 0x1, URZ ;  /* 0x0000000104047899 */ /* 0x000fe2000800063f */
[----:B------:R-:W0:Y:S11]  /*0240*/  FENCE.VIEW.ASYNC.S ;  /* 0x00000000000073c6 */ /* 0x000e360000000000 */
[----:B0-----:R0:W1:Y:S01]  /*0250*/  SYNCS.EXCH.64 URZ, [UR8], UR4 ;  /* 0x00000004083f75b2 */ /* 0x0010620008000100 */
[----:B------:R0:W2:Y:S01]  /*0260*/  SYNCS.EXCH.64 URZ, [UR8+0x90], UR6 ;  /* 0x00009006083f75b2 */ /* 0x0000a20008000100 */
[----:B------:R0:W3:Y:S01]  /*0270*/  SYNCS.EXCH.64 URZ, [UR8+0x8], UR4 ;  /* 0x00000804083f75b2 */ /* 0x0000e20008000100 */
[----:B------:R0:W4:Y:S01]  /*0280*/  SYNCS.EXCH.64 URZ, [UR8+0x98], UR6 ;  /* 0x00009806083f75b2 */ /* 0x0001220008000100 */
[----:B------:R0:W0:Y:S01]  /*0290*/  SYNCS.EXCH.64 URZ, [UR8+0x10], UR4 ;  /* 0x00001004083f75b2 */ /* 0x0000220008000100 */
        /* <DEDUP_REMOVED lines=31> */
[----:B-1234-:R-:W-:Y:S01]  /*0490*/  NOP ;  /* 0x0000000000007918 */ /* 0x01efe20000000000 */
.L_x_3:
[----:B0-----:R-:W-:Y:S05]  /*04a0*/  BSYNC B0 ;  /* 0x0000000000007941 */ /* 0x001fea0003800000 */
.L_x_2:
[----:B------:R-:W0:Y:S01]  /*04b0*/  SHFL.IDX PT, R3, R0, RZ, 0x1f ;  /* 0x00001fff00037589 */ /* 0x000e2200000e0000 */
[----:B------:R-:W-:Y:S01]  /*04c0*/  SHF.R.S32.HI R4, RZ, 0x1f, R11 ;  /* 0x0000001fff047819 */ /* 0x000fe2000001140b */
[----:B------:R-:W1:Y:S01]  /*04d0*/  S2UR UR12, SR_CTAID.X ;  /* 0x00000000000c79c3 */ /* 0x000e620000002500 */
[----:B------:R-:W-:Y:S01]  /*04e0*/  ELECT P0, URZ, PT ;  /* 0x00000000003f782f */ /* 0x000fe20003800000 */
[----:B------:R2:W3:Y:S01]  /*04f0*/  SHFL.IDX PT, R8, R0, RZ, 0x1f ;  /* 0x00001fff00087589 */ /* 0x0004e200000e0000 */
[----:B------:R-:W-:Y:S02]  /*0500*/  LEA.HI R4, R4, R11, RZ, 0x7 ;  /* 0x0000000b04047211 */ /* 0x000fe400078f38ff */
[----:B------:R-:W-:Y:S01]  /*0510*/  ELECT P1, URZ, PT ;  /* 0x00000000003f782f */ /* 0x000fe20003820000 */
[----:B------:R-:W-:Y:S01]  /*0520*/  NOP ;  /* 0x0000000000007918 */ /* 0x000fe20000000000 */
[----:B------:R-:W4:Y:S01]  /*0530*/  S2R R16, SR_CTAID.Y ;  /* 0x0000000000107919 */ /* 0x000f220000002600 */
[----:B------:R-:W-:Y:S01]  /*0540*/  LOP3.LUT R4, R4, 0xffffff80, RZ, 0xc0, !PT ;  /* 0xffffff8004047812 */ /* 0x000fe200078ec0ff */
[----:B------:R-:W-:Y:S01]  /*0550*/  ULDC UR4, c[0x0][0x150] ;  /* 0x0000540000047ab9 */ /* 0x000fe20000000800 */
[----:B------:R-:W5:Y:S01]  /*0560*/  LDC R12, c[0x0][0x144] ;  /* 0x00005100ff0c7b82 */ /* 0x000f620000000800 */
[----:B------:R3:W5:Y:S01]  /*0570*/  SHFL.IDX PT, R14, R5, RZ, 0x1f ;  /* 0x00001fff050e7589 */ /* 0x00076200000e0000 */
[----:B------:R-:W-:Y:S01]  /*0580*/  UMOV UR11, 0x80 ;  /* 0x00000080000b7882 */ /* 0x000fe20000000000 */
[----:B------:R-:W-:Y:S01]  /*0590*/  IMAD.IADD R10, R11, 0x1, -R4 ;  /* 0x000000010b0a7824 */ /* 0x000fe200078e0a04 */
[----:B------:R-:W-:Y:S01]  /*05a0*/  NOP ;  /* 0x0000000000007918 */ /* 0x000fe20000000000 */
[C---:B------:R-:W-:Y:S01]  /*05b0*/  VIADD R38, R6.reuse, 0xffffffff ;  /* 0xffffffff06267836 */ /* 0x040fe20000000000 */
[----:B------:R-:W-:-:S02]  /*05c0*/  ISETP.NE.AND P4, PT, R6, RZ, PT ;  /* 0x000000ff0600720c */ /* 0x000fc40003f85270 */
[----:B------:R-:W-:Y:S01]  /*05d0*/  SHF.R.S32.HI R19, RZ, 0x1f, R10 ;  /* 0x0000001fff137819 */ /* 0x000fe2000001140a */
[----:B------:R-:W5:Y:S01]  /*05e0*/  LDC R13, c[0x0][0x140] ;  /* 0x00005000ff0d7b82 */ /* 0x000f620000000800 */
[----:B------:R-:W-:Y:S02]  /*05f0*/  ISETP.GE.U32.AND P6, PT, R38, 0x2, PT ;  /* 0x000000022600780c */ /* 0x000fe40003fc6070 */
[----:B0-----:R-:W-:Y:S02]  /*0600*/  ISETP.NE.OR P0, PT, R3, RZ, !P0 ;  /* 0x000000ff0300720c */ /* 0x001fe40004705670 */
[----:B------:R-:W-:Y:S02]  /*0610*/  LEA.HI R3, R19, R10, RZ, 0x3 ;  /* 0x0000000a13037211 */ /* 0x000fe400078f18ff */
[----:B-1----:R-:W-:Y:S01]  /*0620*/  I2FP.F32.U32 R4, UR12 ;  /* 0x0000000c00047c45 */ /* 0x002fe20008201000 */
[----:B------:R-:W0:Y:S01]  /*0630*/  LDC R27, c[0x0][0x148] ;  /* 0x00005200ff1b7b82 */ /* 0x000e220000000800 */
[----:B--2---:R-:W-:-:S02]  /*0640*/  SHF.R.S32.HI R0, RZ, 0x3, R3 ;  /* 0x00000003ff007819 */ /* 0x004fc40000011403 */
[----:B---3--:R-:W-:Y:S01]  /*0650*/  ISETP.NE.OR P1, PT, R8, RZ, !P1 ;  /* 0x000000ff0800720c */ /* 0x008fe20004f25670 */
[----:B------:R-:W-:Y:S01]  /*0660*/  FMUL R9, R4, UR4 ;  /* 0x0000000404097c20 */ /* 0x000fe20008400000 */
[----:B------:R-:W-:Y:S01]  /*0670*/  SHF.R.S32.HI R3, RZ, 0x1f, R3 ;  /* 0x0000001fff037819 */ /* 0x000fe20000011403 */
[----:B------:R-:W-:Y:S01]  /*0680*/  ULDC UR4, c[0x0][0x154] ;  /* 0x0000550000047ab9 */ /* 0x000fe20000000800 */
[----:B------:R-:W-:Y:S01]  /*0690*/  SHF.R.S32.HI R8, RZ, 0x1f, R7 ;  /* 0x0000001fff087819 */ /* 0x000fe20000011407 */
[----:B------:R-:W-:Y:S01]  /*06a0*/  VOTEU.ALL UP1, P0 ;  /* 0x00000000003f7886 */ /* 0x000fe20000020000 */
[----:B------:R-:W-:Y:S01]  /*06b0*/  LEA.HI R4, R3, R0, RZ, 0x2 ;  /* 0x0000000003047211 */ /* 0x000fe200078f10ff */
[----:B------:R-:W1:Y:S01]  /*06c0*/  F2I.U32.TRUNC.NTZ R9, R9 ;  /* 0x0000000900097305 */ /* 0x000e62000020f000 */
[----:B------:R-:W-:Y:S01]  /*06d0*/  LEA.HI R8, R8, R7, RZ, 0x2 ;  /* 0x0000000708087211 */ /* 0x000fe200078f10ff */
[----:B------:R-:W-:Y:S01]  /*06e0*/  VOTEU.ALL UP0, P0 ;  /* 0x00000000003f7886 */ /* 0x000fe20000000000 */
[----:B------:R-:W-:Y:S01]  /*06f0*/  SHF.R.S32.HI R3, RZ, 0x1f, R2 ;  /* 0x0000001fff037819 */ /* 0x000fe20000011402 */
[----:B------:R-:W2:Y:S01]  /*0700*/  @!UP1 S2UR UR7, SR_CgaCtaId ;  /* 0x00000000000799c3 */ /* 0x000ea20000008800 */
[----:B------:R-:W-:Y:S01]  /*0710*/  LOP3.LUT R5, R4, 0xfffffffc, RZ, 0xc0, !PT ;  /* 0xfffffffc04057812 */ /* 0x000fe200078ec0ff */
[----:B------:R-:W-:Y:S01]  /*0720*/  VOTEU.ALL UP2, P1 ;  /* 0x00000000003f7886 */ /* 0x000fe20000840000 */
[----:B------:R-:W-:Y:S01]  /*0730*/  LOP3.LUT R8, R8, 0x3ffffffc, RZ, 0xc0, !PT ;  /* 0x3ffffffc08087812 */ /* 0x000fe200078ec0ff */
[----:B------:R-:W-:Y:S01]  /*0740*/  @!UP1 UMOV UR6, 0x400 ;  /* 0x0000040000069882 */ /* 0x000fe20000000000 */
[----:B------:R-:W-:Y:S01]  /*0750*/  LEA.HI R3, R3, R2, RZ, 0x2 ;  /* 0x0000000203037211 */ /* 0x000fe200078f10ff */
[----:B------:R-:W-:Y:S01]  /*0760*/  IMAD.IADD R5, R0, 0x1, -R5 ;  /* 0x0000000100057824 */ /* 0x000fe200078e0a05 */
[----:B------:R-:W-:Y:S01]  /*0770*/  @!UP2 UMOV UR9, 0x400 ;  /* 0x000004000009a882 */ /* 0x000fe20000000000 */
[----:B------:R-:W-:Y:S01]  /*0780*/  IMAD.IADD R8, R7, 0x1, -R8 ;  /* 0x0000000107087824 */ /* 0x000fe200078e0a08 */
[----:B------:R-:W-:Y:S01]  /*0790*/  LOP3.LUT R3, R3, 0xfffffffc, RZ, 0xc0, !PT ;  /* 0xfffffffc03037812 */ /* 0x000fe200078ec0ff */
[----:B------:R-:W3:Y:S01]  /*07a0*/  @!UP2 S2UR UR10, SR_CgaCtaId ;  /* 0x00000000000aa9c3 */ /* 0x000ee20000008800 */
[----:B-1----:R-:W-:Y:S01]  /*07b0*/  IMAD.MOV R9, RZ, RZ, -R9 ;  /* 0x000000ffff097224 */ /* 0x002fe200078e0a09 */
[----:B------:R-:W-:Y:S01]  /*07c0*/  VOTEU.ALL UP3, P1 ;  /* 0x00000000003f7886 */ /* 0x000fe20000860000 */
[----:B------:R-:W-:Y:S01]  /*07d0*/  IMAD R5, R8, 0x4, R5 ;  /* 0x0000000408057824 */ /* 0x000fe200078e0205 */
[----:B------:R-:W-:Y:S01]  /*07e0*/  VOTEU.ALL UP4, P1 ;  /* 0x00000000003f7886 */ /* 0x000fe20000880000 */
[----:B------:R-:W-:Y:S01]  /*07f0*/  IMAD.IADD R18, R2, 0x1, -R3 ;  /* 0x0000000102127824 */ /* 0x000fe200078e0a03 */
[----:B----4-:R-:W-:Y:S01]  /*0800*/  I2FP.F32.U32 R2, R16 ;  /* 0x0000001000027245 */ /* 0x010fe20000201000 */
[----:B-----5:R-:W-:Y:S01]  /*0810*/  IMAD R25, R12, R9, UR12 ;  /* 0x0000000c0c197e24 */ /* 0x020fe2000f8e0209 */
[C---:B------:R-:W-:Y:S01]  /*0820*/  LEA.HI R0, R5.reuse, R5, RZ, 0x1 ;  /* 0x0000000505007211 */ /* 0x040fe200078f08ff */
[C---:B------:R-:W-:Y:S01]  /*0830*/  IMAD.SHL.U32 R12, R5.reuse, 0x4, RZ ;  /* 0x00000004050c7824 */ /* 0x040fe200078e00ff */
[----:B------:R-:W-:Y:S01]  /*0840*/  VOTEU.ALL UP5, P1 ;  /* 0x00000000003f7886 */ /* 0x000fe200008a0000 */
[----:B------:R-:W-:Y:S01]  /*0850*/  FMUL R2, R2, UR4 ;  /* 0x0000000402027c20 */ /* 0x000fe20008400000 */
[----:B------:R-:W-:Y:S01]  /*0860*/  LOP3.LUT R0, R0, 0xfffffffe, RZ, 0xc0, !PT ;  /* 0xfffffffe00007812 */ /* 0x000fe200078ec0ff */
[----:B------:R-:W-:Y:S01]  /*0870*/  UMOV UR4, 0x20 ;  /* 0x0000002000047882 */ /* 0x000fe20000000000 */
[----:B--2---:R-:W-:Y:S01]  /*0880*/  @!UP1 ULEA UR8, UR7, UR6, 0x18 ;  /* 0x0000000607089291 */ /* 0x004fe2000f8ec03f */
[----:B------:R-:W-:Y:S01]  /*0890*/  LOP3.LUT R12, R5, 0xc, R12, 0x78, !PT ;  /* 0x0000000c050c7812 */ /* 0x000fe200078e780c */
[----:B------:R-:W-:-:S04]  /*08a0*/  @!UP1 UIADD3 UR4, -UR4, 0x100000, URZ ;  /* 0x0010000004049890 */ /* 0x000fc8000fffe13f */
[----:B------:R-:W-:Y:S02]  /*08b0*/  @!UP1 USHF.L.U32 UR5, UR4, 0xb, URZ ;  /* 0x0000000b04059899 */ /* 0x000fe4000800063f */
[----:B------:R-:W-:Y:S01]  /*08c0*/  @!UP1 USHF.L.U32 UR4, UR4, 0x1, URZ ;  /* 0x0000000104049899 */ /* 0x000fe2000800063f */
[----:B------:R-:W-:Y:S01]  /*08d0*/  IMAD.IADD R0, R5, 0x1, -R0 ;  /* 0x0000000105007824 */ /* 0x000fe200078e0a00 */
[----:B------:R-:W1:Y:S01]  /*08e0*/  F2I.U32.TRUNC.NTZ R2, R2 ;  /* 0x0000000200027305 */ /* 0x000e62000020f000 */
[----:B------:R-:W-:-:S04]  /*08f0*/  @!UP2 UIADD3 UR6, -UR11, 0x100000, URZ ;  /* 0x001000000b06a890 */ /* 0x000fc8000fffe13f */
[----:B------:R-:W-:Y:S02]  /*0900*/  @!UP2 USHF.L.U32 UR7, UR6, 0xb, URZ ;  /* 0x0000000b0607a899 */ /* 0x000fe4000800063f */
[----:B------:R-:W-:Y:S01]  /*0910*/  @!UP2 USHF.L.U32 UR6, UR6, 0x1, URZ ;  /* 0x000000010606a899 */ /* 0x000fe2000800063f */
[----:B------:R-:W-:Y:S01]  /*0920*/  ISETP.EQ.U32.AND P3, PT, R13, 0x1, PT ;  /* 0x000000010d00780c */ /* 0x000fe20003f62070 */
[----:B------:R-:W-:Y:S01]  /*0930*/  VOTEU.ALL UP1, P0 ;  /* 0x00000000003f7886 */ /* 0x000fe20000020000 */
[----:B------:R-:W-:Y:S01]  /*0940*/  ISETP.NE.AND P2, PT, R0, R25, PT ;  /* 0x000000190000720c */ /* 0x000fe20003f45270 */
[----:B------:R-:W-:Y:S01]  /*0950*/  IMAD.MOV.U32 R13, RZ, RZ, 0x1 ;  /* 0x00000001ff0d7424 */ /* 0x000fe200078e00ff */
[----:B---3--:R-:W-:Y:S01]  /*0960*/  @!UP2 ULEA UR9, UR10, UR9, 0x18 ;  /* 0x000000090a09a291 */ /* 0x008fe2000f8ec03f */
[----:B------:R-:W-:Y:S01]  /*0970*/  LOP3.LUT P0, RZ, R10, 0x7, RZ, 0xc0, !PT ;  /* 0x000000070aff7812 */ /* 0x000fe2000780c0ff */
[----:B------:R-:W-:Y:S01]  /*0980*/  VOTEU.ALL UP2, P1 ;  /* 0x00000000003f7886 */ /* 0x000fe20000840000 */
[----:B------:R-:W-:Y:S01]  /*0990*/  ISETP.NE.AND P1, PT, R18, 0x3, PT ;  /* 0x000000031200780c */ /* 0x000fe20003f25270 */
[----:B------:R-:W2:Y:S02]  /*09a0*/  FENCE.VIEW.ASYNC.S ;  /* 0x00000000000073c6 */ /* 0x000ea40000000000 */
[----:B--2---:R2:W3:Y:S01]  /*09b0*/  @!UP0 SYNCS.EXCH.64 URZ, [UR8+0x150], UR4 ;  /* 0x00015004083f85b2 */ /* 0x0044e20008000100 */
[----:B------:R-:W-:-:S02]  /*09c0*/  ISETP.LT.U32.AND P0, PT, R12, 0x2, !P0 ;  /* 0x000000020c00780c */ /* 0x000fc40004701070 */
[----:B------:R-:W-:Y:S01]  /*09d0*/  ISETP.EQ.OR P1, PT, R18, RZ, !P1 ;  /* 0x000000ff1200720c */ /* 0x000fe20004f22670 */
[----:B-1----:R-:W-:Y:S01]  /*09e0*/  IMAD.MOV R24, RZ, RZ, -R2 ;  /* 0x000000ffff187224 */ /* 0x002fe200078e0a02 */
[----:B------:R-:W-:Y:S02]  /*09f0*/  R2UR UR15, R14 ;  /* 0x000000000e0f72ca */ /* 0x000fe400000e0000 */
[----:B------:R-:W-:Y:S01]  /*0a00*/  @P2 LEA.HI R0, R12, R12, RZ, 0x1 ;  /* 0x0000000c0c002211 */ /* 0x000fe200078f08ff */
[----:B0-----:R-:W-:Y:S01]  /*0a10*/  IMAD R3, R27, R24, R16 ;  /* 0x000000181b037224 */ /* 0x001fe200078e0210 */
[----:B------:R-:W-:Y:S02]  /*0a20*/  ISETP.EQ.AND P1, PT, R6, RZ, P1 ;  /* 0x000000ff0600720c */ /* 0x000fe40000f22270 */
[----:B------:R-:W-:Y:S02]  /*0a30*/  @P2 SHF.R.S32.HI R0, RZ, 0x1, R0 ;  /* 0x00000001ff002819 */ /* 0x000fe40000011400 */
[----:B------:R-:W-:Y:S01]  /*0a40*/  SEL R7, RZ, 0x1, !P1 ;  /* 0x00000001ff077807 */ /* 0x000fe20004800000 */
[----:B------:R2:W0:Y:S01]  /*0a50*/  @!UP1 SYNCS.EXCH.64 URZ, [UR8+0x158], UR4 ;  /* 0x00015804083f95b2 */ /* 0x0004220008000100 */
[----:B------:R-:W-:Y:S01]  /*0a60*/  @P2 ISETP.NE.AND P5, PT, R0, R3, PT ;  /* 0x000000030000220c */ /* 0x000fe20003fa5270 */
[----:B------:R-:W-:Y:S01]  /*0a70*/  NOP ;  /* 0x0000000000007918 */ /* 0x000fe20000000000 */
[----:B------:R-:W-:-:S02]  /*0a80*/  SEL R0, RZ, 0x1, !P0 ;  /* 0x00000001ff007807 */ /* 0x000fc40004000000 */
[----:B------:R-:W-:Y:S02]  /*0a90*/  @P2 SEL R13, RZ, 0x1, P5 ;  /* 0x00000001ff0d2807 */ /* 0x000fe40002800000 */
[----:B------:R-:W-:Y:S02]  /*0aa0*/  SEL R7, R7, 0x2, P6 ;  /* 0x0000000207077807 */ /* 0x000fe40003000000 */
[----:B------:R-:W-:Y:S01]  /*0ab0*/  LOP3.LUT R13, R13, R0, RZ, 0xc0, !PT ;  /* 0x000000000d0d7212 */ /* 0x000fe200078ec0ff */
[----:B------:R2:W1:Y:S01]  /*0ac0*/  @!UP2 SYNCS.EXCH.64 URZ, [UR9+0x130], UR6 ;  /* 0x00013006093fa5b2 */ /* 0x0004620008000100 */
[----:B------:R2:W4:Y:S01]  /*0ad0*/  @!UP3 SYNCS.EXCH.64 URZ, [UR9+0x138], UR6 ;  /* 0x00013806093fb5b2 */ /* 0x0005220008000100 */
[----:B------:R2:W0:Y:S01]  /*0ae0*/  @!UP4 SYNCS.EXCH.64 URZ, [UR9+0x140], UR6 ;  /* 0x00014006093fc5b2 */ /* 0x0004220008000100 */
[----:B------:R2:W0:Y:S01]  /*0af0*/  @!UP5 SYNCS.EXCH.64 URZ, [UR9+0x148], UR6 ;  /* 0x00014806093fd5b2 */ /* 0x0004220008000100 */
[----:B------:R-:W-:Y:S01]  /*0b00*/  NOP ;  /* 0x0000000000007918 */ /* 0x000fe20000000000 */
[----:B--23--:R-:W-:Y:S05]  /*0b10*/  @!P3 BRA `(.L_x_4) ;  /* 0x000000000008b947 */ /* 0x00cfea0003800000 */
[----:B01--4-:R-:W-:Y:S01]  /*0b20*/  UCGABAR_ARV ;  /* 0x00000000000079c7 */ /* 0x013fe20008000000 */
[----:B------:R-:W-:Y:S05]  /*0b30*/  BRA `(.L_x_5) ;  /* 0x0000000000047947 */ /* 0x000fea0003800000 */
.L_x_4:
[----:B01--4-:R-:W-:Y:S01]  /*0b40*/  NOP ;  /* 0x0000000000007918 */ /* 0x013fe20000000000 */
.L_x_5:
[----:B------:R-:W-:Y:S01]  /*0b50*/  ULDC.64 UR4, c[0x0][0x598] ;  /* 0x0001660000047ab9 */ /* 0x000fe20000000a00 */
[----:B------:R-:W-:Y:S01]  /*0b60*/  ULDC.64 UR18, c[0x0][0x208] ;  /* 0x0000820000127ab9 */ /* 0x000fe20000000a00 */
[----:B------:R-:W-:-:S04]  /*0b70*/  ISETP.NE.U32.AND P0, PT, RZ, UR4, PT ;  /* 0x00000004ff007c0c */ /* 0x000fc8000bf05070 */
[----:B------:R-:W-:-:S13]  /*0b80*/  ISETP.NE.AND.EX P0, PT, RZ, UR5, PT, P0 ;  /* 0x00000005ff007c0c */ /* 0x000fda000bf05300 */
[----:B------:R-:W-:Y:S05]  /*0b90*/  @!P0 BRA `(.L_x_6) ;  /* 0x00000000001c8947 */ /* 0x000fea0003800000 */
[----:B------:R-:W0:Y:S02]  /*0ba0*/  LDC.64 R2, c[0x0][0x598] ;  /* 0x00016600ff027b82 */ /* 0x000e240000000a00 */
[----:B0-----:R-:W2:Y:S02]  /*0bb0*/  LDG.E.64 R2, desc[UR18][R2.64] ;  /* 0x0000001202027981 */ /* 0x001ea4000c1e1b00 */
[----:B--2---:R-:W-:-:S04]  /*0bc0*/  ISETP.NE.U32.AND P0, PT, R2, RZ, PT ;  /* 0x000000ff0200720c */ /* 0x004fc80003f05070 */
[----:B------:R-:W-:-:S13]  /*0bd0*/  ISETP.NE.AND.EX P0, PT, R3, RZ, PT, P0 ;  /* 0x000000ff0300720c */ /* 0x000fda0003f05300 */
[----:B------:R-:W-:Y:S05]  /*0be0*/  @!P0 BRA `(.L_x_6) ;  /* 0x0000000000088947 */ /* 0x000fea0003800000 */
[----:B------:R0:W5:Y:S01]  /*0bf0*/  LD.E R14, desc[UR18][R2.64] ;  /* 0x00000012020e7980 */ /* 0x000162000c101900 */
[----:B------:R-:W-:Y:S05]  /*0c00*/  BRA `(.L_x_7) ;  /* 0x0000000000207947 */ /* 0x000fea0003800000 */
.L_x_6:
[----:B------:R-:W-:Y:S02]  /*0c10*/  ULDC.64 UR4, c[0x0][0x588] ;  /* 0x0001620000047ab9 */ /* 0x000fe40000000a00 */
[----:B------:R-:W-:-:S04]  /*0c20*/  ISETP.NE.U32.AND P0, PT, RZ, UR4, PT ;  /* 0x00000004ff007c0c */ /* 0x000fc8000bf05070 */
[----:B------:R-:W-:-:S13]  /*0c30*/  ISETP.NE.AND.EX P0, PT, RZ, UR5, PT, P0 ;  /* 0x00000005ff007c0c */ /* 0x000fda000bf05300 */
[----:B------:R-:W-:Y:S05]  /*0c40*/  @!P0 BRA `(.L_x_8) ;  /* 0x00000000000c8947 */ /* 0x000fea0003800000 */
[----:B------:R-:W0:Y:S02]  /*0c50*/  LDC.64 R14, c[0x0][0x588] ;  /* 0x00016200ff0e7b82 */ /* 0x000e240000000a00 */
[----:B0-----:R1:W5:Y:S01]  /*0c60*/  LDG.E R14, desc[UR18][R14.64] ;  /* 0x000000120e0e7981 */ /* 0x001362000c1e1900 */
[----:B------:R-:W-:Y:S05]  /*0c70*/  BRA `(.L_x_7) ;  /* 0x0000000000047947 */ /* 0x000fea0003800000 */
.L_x_8:
[----:B------:R-:W2:Y:S02]  /*0c80*/  LDC R14, c[0x0][0x580] ;  /* 0x00016000ff0e7b82 */ /* 0x000ea40000000800 */
.L_x_7:
[----:B------:R-:W-:Y:S02]  /*0c90*/  ULDC.64 UR4, c[0x0][0x5a0] ;  /* 0x0001680000047ab9 */ /* 0x000fe40000000a00 */
[----:B------:R-:W-:-:S04]  /*0ca0*/  ISETP.NE.U32.AND P0, PT, RZ, UR4, PT ;  /* 0x00000004ff007c0c */ /* 0x000fc8000bf05070 */
[----:B------:R-:W-:-:S13]  /*0cb0*/  ISETP.NE.AND.EX P0, PT, RZ, UR5, PT, P0 ;  /* 0x00000005ff007c0c */ /* 0x000fda000bf05300 */
[----:B------:R-:W-:Y:S05]  /*0cc0*/  @!P0 BRA `(.L_x_9) ;  /* 0x00000000001c8947 */ /* 0x000fea0003800000 */
[----:B0-----:R-:W0:Y:S02]  /*0cd0*/  LDC.64 R2, c[0x0][0x5a0] ;  /* 0x00016800ff027b82 */ /* 0x001e240000000a00 */
[----:B0-----:R-:W3:Y:S02]  /*0ce0*/  LDG.E.64 R2, desc[UR18][R2.64] ;  /* 0x0000001202027981 */ /* 0x001ee4000c1e1b00 */
[----:B---3--:R-:W-:-:S04]  /*0cf0*/  ISETP.NE.U32.AND P0, PT, R2, RZ, PT ;  /* 0x000000ff0200720c */ /* 0x008fc80003f05070 */
[----:B------:R-:W-:-:S13]  /*0d00*/  ISETP.NE.AND.EX P0, PT, R3, RZ, PT, P0 ;  /* 0x000000ff0300720c */ /* 0x000fda0003f05300 */
[----:B------:R-:W-:Y:S05]  /*0d10*/  @!P0 BRA `(.L_x_9) ;  /* 0x0000000000088947 */ /* 0x000fea0003800000 */
[----:B-1----:R0:W5:Y:S01]  /*0d20*/  LD.E R15, desc[UR18][R2.64] ;  /* 0x00000012020f7980 */ /* 0x002162000c101900 */
[----:B------:R-:W-:Y:S05]  /*0d30*/  BRA `(.L_x_10) ;  /* 0x0000000000207947 */ /* 0x000fea0003800000 */
.L_x_9:
[----:B------:R-:W-:Y:S02]  /*0d40*/  ULDC.64 UR4, c[0x0][0x590] ;  /* 0x0001640000047ab9 */ /* 0x000fe40000000a00 */
[----:B------:R-:W-:-:S04]  /*0d50*/  ISETP.NE.U32.AND P0, PT, RZ, UR4, PT ;  /* 0x00000004ff007c0c */ /* 0x000fc8000bf05070 */
[----:B------:R-:W-:-:S13]  /*0d60*/  ISETP.NE.AND.EX P0, PT, RZ, UR5, PT, P0 ;  /* 0x00000005ff007c0c */ /* 0x000fda000bf05300 */
[----:B------:R-:W-:Y:S05]  /*0d70*/  @!P0 BRA `(.L_x_11) ;  /* 0x00000000000c8947 */ /* 0x000fea0003800000 */
[----:B0-----:R-:W1:Y:S02]  /*0d80*/  LDC.64 R2, c[0x0][0x590] ;  /* 0x00016400ff027b82 */ /* 0x001e640000000a00 */
[----:B-1----:R1:W5:Y:S01]  /*0d90*/  LDG.E R15, desc[UR18][R2.64] ;  /* 0x00000012020f7981 */ /* 0x002362000c1e1900 */
[----:B------:R-:W-:Y:S05]  /*0da0*/  BRA `(.L_x_10) ;  /* 0x0000000000047947 */ /* 0x000fea0003800000 */
.L_x_11:
[----:B-1----:R-:W3:Y:S02]  /*0db0*/  LDC R15, c[0x0][0x584] ;  /* 0x00016100ff0f7b82 */ /* 0x002ee40000000800 */
.L_x_10:
[----:B------:R-:W4:Y:S01]  /*0dc0*/  LDC R0, c[0x0][0x65c] ;  /* 0x00019700ff007b82 */ /* 0x000f220000000800 */
[----:B------:R-:W-:Y:S01]  /*0dd0*/  ULDC UR8, c[0x0][0x28c] ;  /* 0x0000a30000087ab9 */ /* 0x000fe20000000800 */
[----:B------:R-:W-:Y:S01]  /*0de0*/  ISETP.NE.AND P0, PT, R6, 0x2, PT ;  /* 0x000000020600780c */ /* 0x000fe20003f05270 */
[----:B------:R-:W-:Y:S01]  /*0df0*/  UIADD3 UR8, UR8, 0x3f, URZ ;  /* 0x0000003f08087890 */ /* 0x000fe2000fffe03f */
[----:B------:R-:W-:Y:S01]  /*0e00*/  IMAD.U32 R4, RZ, RZ, UR12 ;  /* 0x0000000cff047e24 */ /* 0x000fe2000f8e00ff */
[----:B------:R-:W-:Y:S01]  /*0e10*/  UMOV UR4, URZ ;  /* 0x0000003f00047c82 */ /* 0x000fe20008000000 */
[----:B------:R-:W-:Y:S01]  /*0e20*/  UMOV UR5, URZ ;  /* 0x0000003f00057c82 */ /* 0x000fe20008000000 */
[----:B------:R-:W-:-:S04]  /*0e30*/  USHF.R.S32.HI UR9, URZ, 0x1f, UR8 ;  /* 0x0000001f3f097899 */ /* 0x000fc80008011408 */
[----:B------:R-:W-:-:S04]  /*0e40*/  ULEA.HI UR9, UR9, UR8, URZ, 0x6 ;  /* 0x0000000809097291 */ /* 0x000fc8000f8f303f */
[----:B------:R-:W-:Y:S01]  /*0e50*/  USHF.R.S32.HI UR13, URZ, 0x6, UR9 ;  /* 0x000000063f0d7899 */ /* 0x000fe20008011409 */
[----:B----4-:R-:W-:-:S13]  /*0e60*/  ISETP.NE.AND P2, PT, R0, 0x1, PT ;  /* 0x000000010000780c */ /* 0x010fda0003f45270 */
[----:B01----:R-:W0:Y:S01]  /*0e70*/  @P2 LDC R3, c[0x0][0x10] ;  /* 0x00000400ff032b82 */ /* 0x003e220000000800 */
[----:B------:R-:W-:Y:S02]  /*0e80*/  @P2 IMAD.MOV.U32 R17, RZ, RZ, RZ ;  /* 0x000000ffff112224 */ /* 0x000fe400078e00ff */
[----:B------:R-:W-:-:S05]  /*0e90*/  @P2 IMAD.MOV.U32 R5, RZ, RZ, RZ ;  /* 0x000000ffff052224 */ /* 0x000fca00078e00ff */
[----:B------:R-:W1:Y:S01]  /*0ea0*/  @!P2 LDC R9, c[0x0][0xc] ;  /* 0x00000300ff09ab82 */ /* 0x000e620000000800 */
[----:B------:R-:W-:Y:S01]  /*0eb0*/  ULDC UR6, c[0x0][0xc] ;  /* 0x0000030000067ab9 */ /* 0x000fe20000000800 */
[----:B------:R-:W-:Y:S02]  /*0ec0*/  ULDC UR7, c[0x0][0x10] ;  /* 0x0000040000077ab9 */ /* 0x000fe40000000800 */
[----:B------:R-:W-:-:S04]  /*0ed0*/  UIMAD.WIDE.U32 UR6, UR6, UR7, URZ ;  /* 0x00000007060672a5 */ /* 0x000fc8000f8e003f */
[----:B------:R-:W4:Y:S01]  /*0ee0*/  LDC R8, c[0x0][0x14] ;  /* 0x00000500ff087b82 */ /* 0x000f220000000800 */
[----:B0-----:R-:W-:-:S04]  /*0ef0*/  @P2 IMAD.WIDE.U32 R2, R3, UR12, R16 ;  /* 0x0000000c03022c25 */ /* 0x001fc8000f8e0010 */
[----:B------:R-:W-:Y:S02]  /*0f00*/  @P2 IMAD.IADD R3, R3, 0x1, R5 ;  /* 0x0000000103032824 */ /* 0x000fe400078e0205 */
[----:B------:R-:W-:Y:S02]  /*0f10*/  IMAD.MOV.U32 R5, RZ, RZ, RZ ;  /* 0x000000ffff057224 */ /* 0x000fe400078e00ff */
[----:B-1----:R-:W-:-:S04]  /*0f20*/  @!P2 IMAD.WIDE.U32 R4, R16, R9, R4 ;  /* 0x000000091004a225 */ /* 0x002fc800078e0004 */
[----:B------:R-:W-:Y:S02]  /*0f30*/  @!P2 IMAD.MOV.U32 R2, RZ, RZ, R4 ;  /* 0x000000ffff02a224 */ /* 0x000fe400078e0004 */
[C---:B----4-:R-:W-:Y:S02]  /*0f40*/  IMAD R21, R8.reuse, UR7, RZ ;  /* 0x0000000708157c24 */ /* 0x050fe4000f8e02ff */
[----:B------:R-:W-:Y:S01]  /*0f50*/  IMAD.WIDE.U32 R8, R8, UR6, RZ ;  /* 0x0000000608087c25 */ /* 0x000fe2000f8e00ff */
[----:B------:R-:W-:-:S03]  /*0f60*/  ULDC.64 UR6, c[0x0][0x650] ;  /* 0x0001940000067ab9 */ /* 0x000fc60000000a00 */
[----:B------:R-:W-:Y:S02]  /*0f70*/  @!P2 IMAD.MOV.U32 R3, RZ, RZ, R5 ;  /* 0x000000ffff03a224 */ /* 0x000fe400078e0005 */
[----:B------:R-:W-:Y:S01]  /*0f80*/  IMAD.IADD R0, R9, 0x1, R21 ;  /* 0x0000000109007824 */ /* 0x000fe200078e0215 */
[----:B------:R-:W-:Y:S06]  /*0f90*/  @P0 BRA `(.L_x_12) ;  /* 0x0000000000200947 */ /* 0x000fec0003800000 */
[----:B------:R-:W-:Y:S01]  /*0fa0*/  UISETP.GE.U32.AND UP0, UPT, UR13, 0x12, UPT ;  /* 0x000000120d00788c */ /* 0x000fe2000bf06070 */
[----:B------:R-:W-:Y:S01]  /*0fb0*/  IADD3 R2, P0, R2, R8, RZ ;  /* 0x0000000802027210 */ /* 0x000fe20007f1e0ff */
[----:B------:R-:W-:-:S04]  /*0fc0*/  UIMAD.WIDE.U32 UR4, UR13, 0x38e38e39, URZ ;  /* 0x38e38e390d0478a5 */ /* 0x000fc8000f8e003f */
[----:B------:R-:W-:Y:S01]  /*0fd0*/  USHF.R.U32.HI UR4, URZ, 0x2, UR5 ;  /* 0x000000023f047899 */ /* 0x000fe20008011605 */
[----:B------:R-:W-:Y:S02]  /*0fe0*/  IMAD.X R3, R0, 0x1, R3, P0 ;  /* 0x0000000100037824 */ /* 0x000fe400000e0603 */
[----:B------:R-:W-:Y:S02]  /*0ff0*/  UMOV UR5, URZ ;  /* 0x0000003f00057c82 */ /* 0x000fe40008000000 */
[----:B------:R-:W-:Y:S02]  /*1000*/  @UP0 ULOP3.LUT UR5, UR4, 0x1, URZ, 0xc0, !UPT ;  /* 0x0000000104050892 */ /* 0x000fe4000f8ec03f */
[----:B------:R-:W-:-:S12]  /*1010*/  UIMAD UR4, UR4, -0x12, UR13 ;  /* 0xffffffee040478a4 */ /* 0x000fd8000f8e020d */
.L_x_12:
[----:B------:R-:W-:Y:S01]  /*1020*/  ISETP.GE.U32.AND P0, PT, R2, UR6, PT ;  /* 0x0000000602007c0c */ /* 0x000fe2000bf06070 */
[----:B------:R-:W-:Y:S01]  /*1030*/  IMAD.MOV.U32 R6, RZ, RZ, -0x1 ;  /* 0xffffffffff067424 */ /* 0x000fe200078e00ff */
[----:B------:R-:W-:Y:S01]  /*1040*/  PRMT R20, RZ, 0x7610, R20 ;  /* 0x00007610ff147816 */ /* 0x000fe20000000014 */
[----:B------:R-:W-:Y:S01]  /*1050*/  IMAD.MOV.U32 R5, RZ, RZ, -0x1 ;  /* 0xffffffffff057424 */ /* 0x000fe200078e00ff */
[----:B------:R-:W-:Y:S01]  /*1060*/  ISETP.GE.U32.AND.EX P0, PT, R3, UR7, PT, P0 ;  /* 0x0000000703007c0c */ /* 0x000fe2000bf06100 */
[----:B------:R-:W-:-:S12]  /*1070*/  IMAD.MOV.U32 R4, RZ, RZ, -0x1 ;  /* 0xffffffffff047424 */ /* 0x000fd800078e00ff */
[----:B------:R-:W-:Y:S05]  /*1080*/  @P0 BRA `(.L_x_13) ;  /* 0x0000000400240947 */ /* 0x000fea0003800000 */
[----:B------:R-:W0:Y:S01]  /*1090*/  LDC.64 R30, c[0x0][0x628] ;  /* 0x00018a00ff1e7b82 */ /* 0x000e220000000a00 */
[----:B------:R-:W-:Y:S02]  /*10a0*/  IMAD.MOV.U32 R4, RZ, RZ, R2 ;  /* 0x000000ffff047224 */ /* 0x000fe400078e0002 */
[----:B------:R-:W-:-:S05]  /*10b0*/  IMAD.MOV.U32 R5, RZ, RZ, R3 ;  /* 0x000000ffff057224 */ /* 0x000fca00078e0003 */
[----:B------:R-:W1:Y:S08]  /*10c0*/  LDC R6, c[0x0][0x630] ;  /* 0x00018c00ff067b82 */ /* 0x000e700000000800 */
[----:B------:R-:W4:Y:S01]  /*10d0*/  LDC.64 R32, c[0x0][0x620] ;  /* 0x00018800ff207b82 */ /* 0x000f220000000a00 */
[----:B0-----:R-:W-:-:S04]  /*10e0*/  ISETP.NE.U32.AND P0, PT, R30, RZ, PT ;  /* 0x000000ff1e00720c */ /* 0x001fc80003f05070 */
[----:B------:R-:W-:-:S13]  /*10f0*/  ISETP.NE.AND.EX P0, PT, R31, RZ, PT, P0 ;  /* 0x000000ff1f00720c */ /* 0x000fda0003f05300 */
[----:B-1--4-:R-:W-:Y:S05]  /*1100*/  @!P0 BRA `(.L_x_14) ;  /* 0x0000000000288947 */ /* 0x012fea0003800000 */
[----:B------:R-:W0:Y:S02]  /*1110*/  LDC R23, c[0x0][0x634] ;  /* 0x00018d00ff177b82 */ /* 0x000e240000000800 */
[----:B0-----:R-:W-:-:S05]  /*1120*/  IADD3 R23, P0, R2, R23, RZ ;  /* 0x0000001702177210 */ /* 0x001fca0007f1e0ff */
[----:B------:R-:W-:-:S04]  /*1130*/  IMAD.X R29, RZ, RZ, R3, P0 ;  /* 0x000000ffff1d7224 */ /* 0x000fc800000e0603 */
[----:B------:R-:W-:-:S04]  /*1140*/  IMAD.WIDE.U32 R4, R29, R30, RZ ;  /* 0x0000001e1d047225 */ /* 0x000fc800078e00ff */
[----:B------:R-:W-:-:S04]  /*1150*/  IMAD.WIDE.U32 R20, P0, R23, R31, R4 ;  /* 0x0000001f17147225 */ /* 0x000fc80007800004 */
[----:B------:R-:W-:-:S04]  /*1160*/  IMAD.WIDE.U32 R4, R23, R30, RZ ;  /* 0x0000001e17047225 */ /* 0x000fc800078e00ff */
[----:B------:R-:W-:Y:S01]  /*1170*/  IMAD.X R23, RZ, RZ, RZ, P0 ;  /* 0x000000ffff177224 */ /* 0x000fe200000e06ff */
[----:B------:R-:W-:Y:S01]  /*1180*/  IADD3 RZ, P0, R5, R20, RZ ;  /* 0x0000001405ff7210 */ /* 0x000fe20007f1e0ff */
[----:B------:R-:W-:-:S04]  /*1190*/  IMAD.MOV.U32 R22, RZ, RZ, R21 ;  /* 0x000000ffff167224 */ /* 0x000fc800078e0015 */
[----:B------:R-:W-:-:S08]  /*11a0*/  IMAD.WIDE.U32.X R4, R29, R31, R22, P0 ;  /* 0x0000001f1d047225 */ /* 0x000fd000000e0416 */
.L_x_14:
[----:B------:R-:W0:Y:S01]  /*11b0*/  LDC.64 R34, c[0x0][0x640] ;  /* 0x00019000ff227b82 */ /* 0x000e220000000a00 */
[-CC-:B------:R-:W-:Y:S01]  /*11c0*/  SHF.R.U64 R36, R4, R6.reuse, R5.reuse ;  /* 0x0000000604247219 */ /* 0x180fe20000001205 */
[----:B------:R-:W-:Y:S01]  /*11d0*/  IMAD.MOV.U32 R39, RZ, RZ, 0x1 ;  /* 0x00000001ff277424 */ /* 0x000fe200078e00ff */
[----:B------:R-:W-:Y:S02]  /*11e0*/  SHF.R.U32.HI R4, RZ, R6, R5 ;  /* 0x00000006ff047219 */ /* 0x000fe40000011605 */
[----:B------:R-:W-:-:S03]  /*11f0*/  IADD3 R21, P0, RZ, -R36, RZ ;  /* 0x80000024ff157210 */ /* 0x000fc60007f1e0ff */
[----:B------:R-:W1:Y:S02]  /*1200*/  LDC R20, c[0x0][0x618] ;  /* 0x00018600ff147b82 */ /* 0x000e640000000800 */
[----:B------:R-:W-:-:S04]  /*1210*/  IMAD.X R5, RZ, RZ, ~R4, P0 ;  /* 0x000000ffff057224 */ /* 0x000fc800000e0e04 */
[-C--:B------:R-:W-:Y:S02]  /*1220*/  IMAD R6, R5, R32.reuse, RZ ;  /* 0x0000002005067224 */ /* 0x080fe400078e02ff */
[----:B------:R-:W4:Y:S01]  /*1230*/  LDC R23, c[0x0][0x608] ;  /* 0x00018200ff177b82 */ /* 0x000f220000000800 */
[----:B------:R-:W-:-:S04]  /*1240*/  IMAD.WIDE.U32 R4, R21, R32, R2 ;  /* 0x0000002015047225 */ /* 0x000fc800078e0002 */
[----:B------:R-:W-:-:S03]  /*1250*/  IMAD R21, R21, R33, R6 ;  /* 0x0000002115157224 */ /* 0x000fc600078e0206 */
[----:B------:R-:W2:Y:S01]  /*1260*/  LDC R26, c[0x0][0x658] ;  /* 0x00019600ff1a7b82 */ /* 0x000ea20000000800 */
[----:B------:R-:W-:Y:S01]  /*1270*/  IMAD.IADD R5, R5, 0x1, R21 ;  /* 0x0000000105057824 */ /* 0x000fe200078e0215 */
[----:B0-----:R-:W-:Y:S01]  /*1280*/  ISETP.NE.U32.AND P0, PT, R34, RZ, PT ;  /* 0x000000ff2200720c */ /* 0x001fe20003f05070 */
[----:B------:R-:W-:-:S03]  /*1290*/  IMAD.MOV.U32 R21, RZ, RZ, -0x1 ;  /* 0xffffffffff157424 */ /* 0x000fc600078e00ff */
[----:B------:R-:W-:Y:S02]  /*12a0*/  ISETP.NE.AND.EX P0, PT, R35, RZ, PT, P0 ;  /* 0x000000ff2300720c */ /* 0x000fe40003f05300 */
[----:B------:R-:W0:Y:S01]  /*12b0*/  LDC R33, c[0x0][0x600] ;  /* 0x00018000ff217b82 */ /* 0x000e220000000800 */
[-CC-:B-1----:R-:W-:Y:S02]  /*12c0*/  SHF.R.U64 R31, R4, R20.reuse, R5.reuse ;  /* 0x00000014041f7219 */ /* 0x182fe40000001205 */
[----:B------:R-:W-:-:S05]  /*12d0*/  SHF.R.U32.HI R4, RZ, R20, R5 ;  /* 0x00000014ff047219 */ /* 0x000fca0000011605 */
[----:B------:R-:W1:Y:S01]  /*12e0*/  LDC R28, c[0x0][0x648] ;  /* 0x00019200ff1c7b82 */ /* 0x000e620000000800 */
[-CC-:B----4-:R-:W-:Y:S02]  /*12f0*/  SHF.R.U64 R41, R31, R23.reuse, R4.reuse ;  /* 0x000000171f297219 */ /* 0x190fe40000001204 */
[----:B------:R-:W-:-:S05]  /*1300*/  SHF.R.U32.HI R5, RZ, R23, R4 ;  /* 0x00000017ff057219 */ /* 0x000fca0000011604 */
[----:B------:R-:W4:Y:S01]  /*1310*/  LDC R37, c[0x0][0x638] ;  /* 0x00018e00ff257b82 */ /* 0x000f220000000800 */
[-C--:B--2---:R-:W-:Y:S02]  /*1320*/  SHF.L.U32 R4, R21, R26.reuse, RZ ;  /* 0x0000001a15047219 */ /* 0x084fe400000006ff */
[--C-:B------:R-:W-:Y:S02]  /*1330*/  SHF.R.U64 R32, R41, R26, R5.reuse ;  /* 0x0000001a29207219 */ /* 0x100fe40000001205 */
[----:B------:R-:W-:Y:S02]  /*1340*/  LOP3.LUT R6, RZ, R4, RZ, 0x33, !PT ;  /* 0x00000004ff067212 */ /* 0x000fe400078e33ff */
[----:B------:R-:W-:Y:S01]  /*1350*/  SHF.R.U32.HI R5, RZ, R26, R5 ;  /* 0x0000001aff057219 */ /* 0x000fe20000011605 */
[----:B------:R-:W2:Y:S01]  /*1360*/  LDC R30, c[0x0][0x610] ;  /* 0x00018400ff1e7b82 */ /* 0x000ea20000000800 */
[----:B------:R-:W-:Y:S01]  /*1370*/  IMAD.MOV.U32 R4, RZ, RZ, R32 ;  /* 0x000000ffff047224 */ /* 0x000fe200078e0020 */
[----:B------:R-:W-:Y:S06]  /*1380*/  @!P0 BRA `(.L_x_15) ;  /* 0x0000000000288947 */ /* 0x000fec0003800000 */
[----:B------:R-:W3:Y:S02]  /*1390*/  LDC R23, c[0x0][0x64c] ;  /* 0x00019300ff177b82 */ /* 0x000ee40000000800 */
[----:B---3--:R-:W-:-:S05]  /*13a0*/  IADD3 R23, P0, R32, R23, RZ ;  /* 0x0000001720177210 */ /* 0x008fca0007f1e0ff */
        /* <DEDUP_REMOVED lines=8> */
.L_x_15:
[----:B-1----:R-:W-:Y:S01]  /*1430*/  SHF.R.U64 R17, R4, R28, R5 ;  /* 0x0000001c04117219 */ /* 0x002fe20000001205 */
[----:B------:R-:W-:Y:S01]  /*1440*/  @P2 IMAD R25, R27, R24, R16 ;  /* 0x000000181b192224 */ /* 0x000fe200078e0210 */
[----:B------:R-:W-:Y:S02]  /*1450*/  SHF.L.U32 R4, R39, R26, RZ ;  /* 0x0000001a27047219 */ /* 0x000fe400000006ff */
[----:B------:R-:W-:Y:S01]  /*1460*/  LOP3.LUT R5, R41, R6, RZ, 0xc0, !PT ;  /* 0x0000000629057212 */ /* 0x000fe200078ec0ff */
[----:B0-----:R-:W-:Y:S02]  /*1470*/  VIADD R6, R33, 0xffffffff ;  /* 0xffffffff21067836 */ /* 0x001fe40000000000 */
[----:B------:R-:W-:Y:S02]  /*1480*/  IMAD.MOV R20, RZ, RZ, -R17 ;  /* 0x000000ffff147224 */ /* 0x000fe400078e0a11 */
[----:B------:R-:W-:Y:S01]  /*1490*/  IMAD R16, R4, R17, R5 ;  /* 0x0000001104107224 */ /* 0x000fe200078e0205 */
[----:B------:R-:W-:Y:S01]  /*14a0*/  LOP3.LUT R17, R31, R6, RZ, 0xc0, !PT ;  /* 0x000000061f117212 */ /* 0x000fe200078ec0ff */
[----:B----4-:R-:W-:-:S02]  /*14b0*/  IMAD R4, R20, R37, R32 ;  /* 0x0000002514047224 */ /* 0x010fc400078e0220 */
[----:B--2---:R-:W-:Y:S02]  /*14c0*/  IMAD R6, R16, R30, R25 ;  /* 0x0000001e10067224 */ /* 0x004fe400078e0219 */
[----:B------:R-:W-:Y:S02]  /*14d0*/  IMAD R17, R4, R33, R17 ;  /* 0x0000002104117224 */ /* 0x000fe400078e0211 */
[----:B------:R-:W-:Y:S02]  /*14e0*/  IMAD.MOV.U32 R20, RZ, RZ, 0x1 ;  /* 0x00000001ff147424 */ /* 0x000fe400078e00ff */
[----:B------:R-:W-:Y:S01]  /*14f0*/  IMAD.MOV.U32 R4, RZ, RZ, R36 ;  /* 0x000000ffff047224 */ /* 0x000fe200078e0024 */
[----:B------:R-:W-:Y:S02]  /*1500*/  SEL R5, R17, R6, !P2 ;  /* 0x0000000611057207 */ /* 0x000fe40005000000 */
[----:B------:R-:W-:-:S07]  /*1510*/  SEL R6, R6, R17, !P2 ;  /* 0x0000001106067207 */ /* 0x000fce0005000000 */
.L_x_13:
[----:B------:R-:W-:Y:S05]  /*1520*/  @!P3 BRA `(.L_x_16) ;  /* 0x00000000000cb947 */ /* 0x000fea0003800000 */
[----:B------:R-:W-:Y:S01]  /*1530*/  UCGABAR_WAIT ;  /* 0x0000000000007dc7 */ /* 0x000fe20008000000 */
[----:B------:R-:W-:Y:S01]  /*1540*/  CCTL.IVALL ;  /* 0x00000000ff00798f */ /* 0x000fe20002000000 */
[----:B------:R-:W-:Y:S05]  /*1550*/  BRA `(.L_x_17) ;  /* 0x0000000000047947 */ /* 0x000fea0003800000 */
.L_x_16:
[----:B------:R-:W-:Y:S06]  /*1560*/  BAR.SYNC.DEFER_BLOCKING 0x0 ;  /* 0x0000000000007b1d */ /* 0x000fec0000010000 */
.L_x_17:
[----:B------:R-:W-:Y:S05]  /*1570*/  @!P4 BRA `(.L_x_18) ;  /* 0x0000006c0068c947 */ /* 0x000fea0003800000 */
[----:B------:R-:W-:-:S13]  /*1580*/  ISETP.GT.U32.AND P0, PT, R38, 0x1, PT ;  /* 0x000000012600780c */ /* 0x000fda0003f04070 */
[----:B------:R-:W-:Y:S05]  /*1590*/  @P0 EXIT ;  /* 0x000000000000094d */ /* 0x000fea0003800000 */
.L_x_19:
[----:B------:R-:W-:-:S08]  /*15a0*/  NOP ;  /* 0x0000000000007918 */ /* 0x000fd00000000000 */
[----:B------:R-:W0:Y:S02]  /*15b0*/  USETMAXREG.TRY_ALLOC.CTAPOOL UP0, 0xe8 ;  /* 0x000000e8000079c8 */ /* 0x000e240008000600 */
[----:B0-----:R-:W-:-:S13]  /*15c0*/  PLOP3.LUT P0, PT, PT, PT, UP0, 0x80, 0x0 ;  /* 0x000000000000781c */ /* 0x001fda0003f0f008 */
[----:B------:R-:W-:Y:S05]  /*15d0*/  @!P0 BRA `(.L_x_19) ;  /* 0xfffffffc00f08947 */ /* 0x000fea000383ffff */
[----:B------:R-:W-:-:S13]  /*15e0*/  LOP3.LUT P0, RZ, R20, 0xff, RZ, 0xc0, !PT ;  /* 0x000000ff14ff7812 */ /* 0x000fda000780c0ff */
[----:B------:R-:W-:Y:S05]  /*15f0*/  @!P0 EXIT ;  /* 0x000000000000894d */ /* 0x000fea0003800000 */
[----:B------:R-:W0:Y:S01]  /*1600*/  S2UR UR6, SR_CgaCtaId ;  /* 0x00000000000679c3 */ /* 0x000e220000008800 */
[CC--:B------:R-:W-:Y:S01]  /*1610*/  LEA.HI R11, R19.reuse, R10.reuse, RZ, 0x2 ;  /* 0x0000000a130b7211 */ /* 0x0c0fe200078f10ff */
[----:B------:R-:W-:Y:S01]  /*1620*/  UIADD3 UR7, UR15, -0x1, URZ ;  /* 0xffffffff0f077890 */ /* 0x000fe2000fffe03f */
[----:B------:R-:W-:Y:S01]  /*1630*/  LEA.HI R19, R19, R10, RZ, 0x5 ;  /* 0x0000000a13137211 */ /* 0x000fe200078f28ff */
[----:B------:R-:W-:Y:S01]  /*1640*/  UMOV UR12, 0x400 ;  /* 0x00000400000c7882 */ /* 0x000fe20000000000 */
[--C-:B------:R-:W-:Y:S01]  /*1650*/  SHF.R.S32.HI R18, RZ, 0x2, R11.reuse ;  /* 0x00000002ff127819 */ /* 0x100fe2000001140b */
[----:B------:R-:W-:Y:S01]  /*1660*/  UISETP.LT.AND UP0, UPT, UR13, 0x1, UPT ;  /* 0x000000010d00788c */ /* 0x000fe2000bf01270 */
[----:B------:R-:W-:Y:S01]  /*1670*/  SHF.R.S32.HI R17, RZ, 0x1f, R11 ;  /* 0x0000001fff117819 */ /* 0x000fe2000001140b */
[----:B------:R-:W-:Y:S01]  /*1680*/  USHF.L.U32 UR20, UR13, 0x1, URZ ;  /* 0x000000010d147899 */ /* 0x000fe2000800063f */
[----:B------:R-:W-:Y:S01]  /*1690*/  LOP3.LUT R11, R11, 0xfffffffc, RZ, 0xc0, !PT ;  /* 0xfffffffc0b0b7812 */ /* 0x000fe200078ec0ff */
[----:B------:R-:W-:Y:S01]  /*16a0*/  USEL UR14, UR13, 0x1, UP0 ;  /* 0x000000010d0e7887 */ /* 0x000fe20008000000 */
[----:B------:R-:W-:Y:S01]  /*16b0*/  LEA.HI R17, R17, R18, RZ, 0x3 ;  /* 0x0000001211117211 */ /* 0x000fe200078f18ff */
[----:B------:R-:W-:Y:S01]  /*16c0*/  UISETP.NE.AND UP0, UPT, UR7, URZ, UPT ;  /* 0x0000003f0700728c */ /* 0x000fe2000bf05270 */
[----:B------:R-:W-:Y:S01]  /*16d0*/  LOP3.LUT R148, R7, 0x1, RZ, 0xfc, !PT ;  /* 0x0000000107947812 */ /* 0x000fe200078efcff */
[----:B------:R-:W-:Y:S01]  /*16e0*/  IMAD.IADD R16, R10, 0x1, -R11 ;  /* 0x000000010a107824 */ /* 0x000fe200078e0a0b */
[----:B------:R-:W-:Y:S01]  /*16f0*/  LOP3.LUT R17, R17, 0xfffffff8, RZ, 0xc0, !PT ;  /* 0xfffffff811117812 */ /* 0x000fe200078ec0ff */
[----:B------:R-:W-:-:S04]  /*1700*/  UIADD3 UR14, -UR14, UR13, URZ ;  /* 0x0000000d0e0e7290 */ /* 0x000fc8000fffe13f */
[----:B------:R-:W-:Y:S01]  /*1710*/  IMAD.IADD R18, R18, 0x1, -R17 ;  /* 0x0000000112127824 */ /* 0x000fe200078e0a11 */
[----:B------:R-:W-:Y:S01]  /*1720*/  SHF.R.S32.HI R17, RZ, 0x5, R19 ;  /* 0x00000005ff117819 */ /* 0x000fe20000011413 */
[----:B0-----:R-:W-:-:S03]  /*1730*/  ULEA UR12, UR6, UR12, 0x18 ;  /* 0x0000000c060c7291 */ /* 0x001fc6000f8ec03f */
[--C-:B------:R-:W-:Y:S01]  /*1740*/  SHF.R.S32.HI R19, RZ, 0x1f, R18.reuse ;  /* 0x0000001fff137819 */ /* 0x100fe20000011412 */
[----:B------:R-:W-:Y:S01]  /*1750*/  USHF.L.U32 UR6, UR7, 0x3, URZ ;  /* 0x0000000307067899 */ /* 0x000fe2000800063f */
[C-C-:B------:R-:W-:Y:S01]  /*1760*/  IMAD R20, R17.reuse, -0x10, -R18.reuse ;  /* 0xfffffff011147824 */ /* 0x140fe200078e0a12 */
[----:B------:R-:W-:Y:S02]  /*1770*/  USEL UR7, URZ, 0x1, UP0 ;  /* 0x000000013f077887 */ /* 0x000fe40008000000 */
[----:B------:R-:W-:Y:S01]  /*1780*/  ULOP3.LUT UR6, UR6, 0x8, URZ, 0xc0, !UPT ;  /* 0x0000000806067892 */ /* 0x000fe2000f8ec03f */
[----:B------:R-:W-:Y:S01]  /*1790*/  IMAD.WIDE R10, R17, 0x10, R18 ;  /* 0x00000010110a7825 */ /* 0x000fe200078e0212 */
[----:B------:R-:W-:Y:S02]  /*17a0*/  UIADD3 UR21, UR12, 0x130, URZ ;  /* 0x000001300c157890 */ /* 0x000fe4000fffe03f */
[----:B------:R-:W-:Y:S01]  /*17b0*/  ULOP3.LUT UR22, UR6, 0x8, URZ, 0x3c, !UPT ;  /* 0x0000000806167892 */ /* 0x000fe2000f8e3c3f */
[----:B------:R-:W-:Y:S01]  /*17c0*/  IMAD.U32 R150, RZ, RZ, UR7 ;  /* 0x00000007ff967e24 */ /* 0x000fe2000f8e00ff */
[----:B------:R-:W-:-:S02]  /*17d0*/  ULOP3.LUT UR16, UR6, 0x18, URZ, 0x3c, !UPT ;  /* 0x0000001806107892 */ /* 0x000fc4000f8e3c3f */
[----:B------:R-:W-:Y:S01]  /*17e0*/  ULEA UR15, UR15, UR21, 0x3 ;  /* 0x000000150f0f7291 */ /* 0x000fe2000f8e183f */
[----:B------:R-:W-:Y:S02]  /*17f0*/  ULDC UR6, c[0x0][0x284] ;  /* 0x0000a10000067ab9 */ /* 0x000fe40000000800 */
[----:B------:R-:W-:-:S09]  /*1800*/  VIADD R17, R20, UR6 ;  /* 0x0000000614117c36 */ /* 0x000fd20008000000 */
.L_x_174:
[----:B------:R-:W-:Y:S01]  /*1810*/  SHF.L.U32 R18, R150, 0x1f, RZ ;  /* 0x0000001f96127819 */ /* 0x000fe200000006ff */
[----:B------:R-:W0:Y:S01]  /*1820*/  LDC R19, c[0x0][0x28c] ;  /* 0x0000a300ff137b82 */ /* 0x000e220000000800 */
[----:B------:R-:W-:Y:S01]  /*1830*/  UMOV UR6, URZ ;  /* 0x0000003f00067c82 */ /* 0x000fe20008000000 */
[----:B------:R-:W-:Y:S01]  /*1840*/  UMOV UR17, UR4 ;  /* 0x0000000400117c82 */ /* 0x000fe20008000000 */
[----:B-1----:R-:W1:Y:S01]  /*1850*/  SYNCS.PHASECHK.TRANS64.TRYWAIT P0, [UR15+-0x8], R18 ;  /* 0xfffff812ff0075a7 */ /* 0x002e62000800014f */
[----:B0-----:R-:W-:Y:S01]  /*1860*/  ISETP.GE.AND P1, PT, R19, 0x1, PT ;  /* 0x000000011300780c */ /* 0x001fe20003f26270 */
[----:B-1-34-:R-:W-:-:S12]  /*1870*/  @!P0 BRA `(.L_x_20) ;  /* 0x0000008000a48947 */ /* 0x01afd80003800000 */
.L_x_210:
[----:B------:R-:W-:Y:S01]  /*1880*/  UMOV UR7, URZ ;  /* 0x0000003f00077c82 */ /* 0x000fe20008000000 */
[----:B------:R-:W-:Y:S01]  /*1890*/  UMOV UR8, URZ ;  /* 0x0000003f00087c82 */ /* 0x000fe20008000000 */
[----:B------:R-:W-:Y:S02]  /*18a0*/  CS2R R88, SRZ ;  /* 0x0000000000587805 */ /* 0x000fe4000001ff00 */
[----:B------:R-:W-:Y:S02]  /*18b0*/  CS2R R22, SRZ ;  /* 0x0000000000167805 */ /* 0x000fe4000001ff00 */
[----:B------:R-:W-:Y:S02]  /*18c0*/  CS2R R90, SRZ ;  /* 0x00000000005a7805 */ /* 0x000fe4000001ff00 */
[----:B------:R-:W-:Y:S02]  /*18d0*/  CS2R R92, SRZ ;  /* 0x00000000005c7805 */ /* 0x000fe4000001ff00 */
[----:B------:R-:W-:-:S02]  /*18e0*/  CS2R R94, SRZ ;  /* 0x00000000005e7805 */ /* 0x000fc4000001ff00 */
[----:B------:R-:W-:Y:S02]  /*18f0*/  CS2R R96, SRZ ;  /* 0x0000000000607805 */ /* 0x000fe4000001ff00 */
        /* <DEDUP_REMOVED lines=24> */
[----:B------:R-:W-:Y:S01]  /*1a80*/  CS2R R146, SRZ ;  /* 0x0000000000927805 */ /* 0x000fe2000001ff00 */
[----:B------:R-:W-:Y:S01]  /*1a90*/  IMAD.MOV.U32 R149, RZ, RZ, RZ ;  /* 0x000000ffff957224 */ /* 0x000fe200078e00ff */
[----:B------:R-:W-:Y:S01]  /*1aa0*/  CS2R R24, SRZ ;  /* 0x0000000000187805 */ /* 0x000fe2000001ff00 */
[----:B------:R-:W-:Y:S01]  /*1ab0*/  IMAD.MOV.U32 R151, RZ, RZ, RZ ;  /* 0x000000ffff977224 */ /* 0x000fe200078e00ff */
[----:B------:R-:W-:Y:S01]  /*1ac0*/  CS2R R26, SRZ ;  /* 0x00000000001a7805 */ /* 0x000fe2000001ff00 */
[----:B------:R-:W-:Y:S01]  /*1ad0*/  IMAD.U32 R152, RZ, RZ, UR5 ;  /* 0x00000005ff987e24 */ /* 0x000fe2000f8e00ff */
        /* <DEDUP_REMOVED lines=29> */
[----:B------:R-:W-:Y:S01]  /*1cb0*/  CS2R R86, SRZ ;  /* 0x0000000000567805 */ /* 0x000fe2000001ff00 */
[----:B------:R-:W-:Y:S06]  /*1cc0*/  @!P1 BRA `(.L_x_21) ;  /* 0x00000008003c9947 */ /* 0x000fec0003800000 */
[----:B------:R-:W-:-:S13]  /*1cd0*/  ISETP.NE.AND P1, PT, R148, 0x3, PT ;  /* 0x000000039400780c */ /* 0x000fda0003f25270 */
[----:B------:R-:W-:Y:S05]  /*1ce0*/  @!P1 BRA `(.L_x_22) ;  /* 0x0000000000049947 */ /* 0x000fea0003800000 */
[----:B------:R-:W-:Y:S01]  /*1cf0*/  BPT.TRAP 0x1 ;  /* 0x000000040000795c */ /* 0x000fe20000300000 */
.L_x_22:
[----:B------:R-:W-:Y:S01]  /*1d00*/  ULEA UR6, UR4, UR12, 0x3 ;  /* 0x0000000c04067291 */ /* 0x000fe2000f8e183f */
[----:B0-----:R-:W-:-:S05]  /*1d10*/  IMAD.U32 R18, RZ, RZ, UR5 ;  /* 0x00000005ff127e24 */ /* 0x001fca000f8e00ff */
[----:B------:R-:W-:-:S04]  /*1d20*/  SHF.L.U32 R18, R18, 0x1f, RZ ;  /* 0x0000001f12127819 */ /* 0x000fc800000006ff */
[----:B------:R0:W1:Y:S01]  /*1d30*/  SYNCS.PHASECHK.TRANS64.TRYWAIT P0, [UR6], R18 ;  /* 0x00000012ff0075a7 */ /* 0x0000620008000146 */
[----:B------:R-:W-:Y:S05]  /*1d40*/  @!P1 BRA `(.L_x_23) ;  /* 0x0000000000049947 */ /* 0x000fea0003800000 */
[----:B------:R-:W-:Y:S01]  /*1d50*/  BPT.TRAP 0x1 ;  /* 0x000000040000795c */ /* 0x000fe20000300000 */
.L_x_23:
[----:B-1----:R-:W-:Y:S05]  /*1d60*/  @P0 BRA `(.L_x_24) ;  /* 0x0000000000080947 */ /* 0x002fea0003800000 */
[----:B------:R-:W1:Y:S02]  /*1d70*/  SYNCS.PHASECHK.TRANS64.TRYWAIT P0, [UR6], R18 ;  /* 0x00000012ff0075a7 */ /* 0x000e640008000146 */
[----:B-1----:R-:W-:Y:S05]  /*1d80*/  @!P0 BRA `(.L_x_25) ;  /* 0x0000007c00788947 */ /* 0x002fea0003800000 */
.L_x_24:
[----:B------:R-:W-:Y:S01]  /*1d90*/  UIADD3 UR6, UR12, 0x200, URZ ;  /* 0x000002000c067890 */ /* 0x000fe2000fffe03f */
[----:B------:R-:W-:Y:S01]  /*1da0*/  WARPGROUP.ARRIVE ;  /* 0x00000000000079c5 */ /* 0x000fe20000000000 */
[----:B------:R-:W-:Y:S01]  /*1db0*/  UIADD3 UR7, UR12, 0x12200, URZ ;  /* 0x000122000c077890 */ /* 0x000fe2000fffe03f */
[----:B------:R-:W-:Y:S01]  /*1dc0*/  CS2R R88, SRZ ;  /* 0x0000000000587805 */ /* 0x000fe2000001ff00 */
[----:B------:R-:W-:Y:S01]  /*1dd0*/  USHF.R.U32.HI UR6, URZ, 0x4, UR6 ;  /* 0x000000043f067899 */ /* 0x000fe20008011606 */
[----:B------:R-:W-:Y:S01]  /*1de0*/  CS2R R22, SRZ ;  /* 0x0000000000167805 */ /* 0x000fe2000001ff00 */
[----:B------:R-:W-:Y:S01]  /*1df0*/  USHF.R.U32.HI UR7, URZ, 0x4, UR7 ;  /* 0x000000043f077899 */ /* 0x000fe20008011607 */
[----:B------:R-:W-:Y:S01]  /*1e00*/  CS2R R90, SRZ ;  /* 0x00000000005a7805 */ /* 0x000fe2000001ff00 */
[----:B------:R-:W-:Y:S01]  /*1e10*/  ULOP3.LUT UR6, UR6, 0x3fff, URZ, 0xc0, !UPT ;  /* 0x00003fff06067892 */ /* 0x000fe2000f8ec03f */
[----:B------:R-:W-:Y:S01]  /*1e20*/  CS2R R92, SRZ ;  /* 0x00000000005c7805 */ /* 0x000fe2000001ff00 */
[----:B------:R-:W-:Y:S01]  /*1e30*/  ULOP3.LUT UR7, UR7, 0x3fff, URZ, 0xc0, !UPT ;  /* 0x00003fff07077892 */ /* 0x000fe2000f8ec03f */
[----:B------:R-:W-:Y:S01]  /*1e40*/  CS2R R94, SRZ ;  /* 0x00000000005e7805 */ /* 0x000fe2000001ff00 */
[----:B------:R-:W-:Y:S01]  /*1e50*/  ULOP3.LUT UR6, UR6, 0x10000, URZ, 0xfc, !UPT ;  /* 0x0001000006067892 */ /* 0x000fe2000f8efc3f */
[----:B------:R-:W-:Y:S01]  /*1e60*/  CS2R R96, SRZ ;  /* 0x0000000000607805 */ /* 0x000fe2000001ff00 */
[----:B------:R-:W-:Y:S01]  /*1e70*/  ULOP3.LUT UR7, UR7, 0x10000, URZ, 0xfc, !UPT ;  /* 0x0001000007077892 */ /* 0x000fe2000f8efc3f */
[----:B------:R-:W-:Y:S01]  /*1e80*/  CS2R R98, SRZ ;  /* 0x0000000000627805 */ /* 0x000fe2000001ff00 */
[----:B------:R-:W-:Y:S01]  /*1e90*/  ULEA UR8, UR4, UR6, 0x8 ;  /* 0x0000000604087291 */ /* 0x000fe2000f8e403f */
[----:B------:R-:W-:Y:S01]  /*1ea0*/  CS2R R102, SRZ ;  /* 0x0000000000667805 */ /* 0x000fe2000001ff00 */
[----:B------:R-:W-:Y:S01]  /*1eb0*/  ULEA UR10, UR4, UR7, 0x9 ;  /* 0x00000007040a7291 */ /* 0x000fe2000f8e483f */
[----:B------:R-:W-:Y:S01]  /*1ec0*/  CS2R R100, SRZ ;  /* 0x0000000000647805 */ /* 0x000fe2000001ff00 */
[----:B------:R-:W-:Y:S01]  /*1ed0*/  UMOV UR9, 0x80000020 ;  /* 0x8000002000097882 */ /* 0x000fe20000000000 */
[----:B------:R-:W-:Y:S01]  /*1ee0*/  UMOV UR11, 0x80000020 ;  /* 0x80000020000b7882 */ /* 0x000fe20000000000 */
[----:B------:R-:W-:Y:S01]  /*1ef0*/  ULDC UR7, c[0x0][0x50c] ;  /* 0x0001430000077ab9 */ /* 0x000fe20000000800 */
[----:B------:R-:W-:Y:S01]  /*1f00*/  UMOV UR6, 0x2 ;  /* 0x0000000200067882 */ /* 0x000fe20000000000 */
[----:B------:R-:W-:Y:S01]  /*1f10*/  UISETP.NE.AND UP0, UPT, UR7, 0x2, UPT ;  /* 0x000000020700788c */ /* 0x000fe2000bf05270 */
[----:B------:R-:W-:-:S02]  /*1f20*/  CS2R R104, SRZ ;  /* 0x0000000000687805 */ /* 0x000fc4000001ff00 */
[----:B------:R-:W-:Y:S01]  /*1f30*/  CS2R R106, SRZ ;  /* 0x00000000006a7805 */ /* 0x000fe2000001ff00 */
[----:B------:R-:W-:Y:S01]  /*1f40*/  QGMMA.64x128x32.F32.E5M2.E5M2 R24, gdesc[UR8], RZ, !UPT ;  /* 0x01e00000081879f3 */ /* 0x000fe2000c7038ff */
[----:B------:R-:W-:Y:S01]  /*1f50*/  USEL UR7, URZ, 0x1, UP0 ;  /* 0x000000013f077887 */ /* 0x000fe20008000000 */
[----:B------:R-:W-:Y:S01]  /*1f60*/  CS2R R108, SRZ ;  /* 0x00000000006c7805 */ /* 0x000fe2000001ff00 */
[----:B------:R-:W-:Y:S01]  /*1f70*/  UIADD3 UR8, UR8, 0x2, URZ ;  /* 0x0000000208087890 */ /* 0x000fe2000fffe03f */
[----:B------:R-:W-:Y:S01]  /*1f80*/  CS2R R110, SRZ ;  /* 0x00000000006e7805 */ /* 0x000fe2000001ff00 */
[----:B------:R-:W-:Y:S01]  /*1f90*/  UIADD3 UR10, UR10, 0x2, URZ ;  /* 0x000000020a0a7890 */ /* 0x000fe2000fffe03f */
[----:B------:R-:W-:Y:S02]  /*1fa0*/  CS2R R112, SRZ ;  /* 0x0000000000707805 */ /* 0x000fe4000001ff00 */
[----:B------:R-:W-:Y:S01]  /*1fb0*/  ISETP.NE.AND P0, PT, RZ, UR7, PT ;  /* 0x00000007ff007c0c */ /* 0x000fe2000bf05270 */
[----:B------:R-:W-:Y:S01]  /*1fc0*/  UMOV UR9, 0x80000020 ;  /* 0x8000002000097882 */ /* 0x000fe20000000000 */
[----:B------:R-:W-:Y:S01]  /*1fd0*/  UMOV UR11, 0x80000020 ;  /* 0x80000020000b7882 */ /* 0x000fe20000000000 */
        /* <DEDUP_REMOVED lines=17> */
[----:B------:R-:W-:Y:S02]  /*20f0*/  IMAD.MOV.U32 R149, RZ, RZ, RZ ;  /* 0x000000ffff957224 */ /* 0x000fe400078e00ff */
[----:B------:R-:W-:Y:S01]  /*2100*/  IMAD.MOV.U32 R151, RZ, RZ, RZ ;  /* 0x000000ffff977224 */ /* 0x000fe200078e00ff */
[----:B------:R-:W-:Y:S01]  /*2110*/  QGMMA.64x128x32.F32.E5M2.E5M2 R24, gdesc[UR8], R24, gsb0 ;  /* 0x01e00000081879f3 */ /* 0x000fe20008003818 */
[----:B------:R-:W-:Y:S05]  /*2120*/  @!P0 BRA `(.L_x_26) ;  /* 0x0000000400088947 */ /* 0x000fea0003800000 */
[----:B------:R-:W-:Y:S02]  /*2130*/  WARPGROUP.DEPBAR.LE gsb0, 0x0 ;  /* 0x00008000000079c5 */ /* 0x000fe40000010000 */
[----:B------:R-:W-:-:S01]  /*2140*/  FADD R151, RZ, R24 ;  /* 0x00000018ff977221 */ /* 0x000fc20000000000 */
[----:B------:R-:W-:Y:S01]  /*2150*/  FADD R146, RZ, R25 ;  /* 0x00000019ff927221 */ /* 0x000fe20000000000 */
        /* <DEDUP_REMOVED lines=62> */
[----:B------:R-:W-:-:S06]  /*2540*/  UMOV UR6, URZ ;  /* 0x0000003f00067c82 */ /* 0x000fcc0008000000 */
.L_x_26:
[----:B------:R-:W-:-:S04]  /*2550*/  UIADD3 UR17, UR4, 0x1, URZ ;  /* 0x0000000104117890 */ /* 0x000fc8000fffe03f */
[----:B------:R-:W-:-:S04]  /*2560*/  UISETP.NE.AND UP0, UPT, UR17, 0x12, UPT ;  /* 0x000000121100788c */ /* 0x000fc8000bf05270 */
[----:B------:R-:W-:Y:S02]  /*2570*/  USEL UR8, URZ, 0x1, UP0 ;  /* 0x000000013f087887 */ /* 0x000fe40008000000 */
[----:B------:R-:W-:Y:S02]  /*2580*/  USEL UR17, UR17, URZ, UP0 ;  /* 0x0000003f11117287 */ /* 0x000fe40008000000 */
[----:B------:R-:W-:-:S06]  /*2590*/  ULOP3.LUT UR8, UR5, UR8, URZ, 0x3c, !UPT ;  /* 0x0000000805087292 */ /* 0x000fcc000f8e3c3f */
[----:B------:R-:W-:Y:S01]  /*25a0*/  IMAD.U32 R152, RZ, RZ, UR8 ;  /* 0x00000008ff987e24 */ /* 0x000fe2000f8e00ff */
[----:B------:R-:W-:-:S06]  /*25b0*/  UMOV UR8, 0x1 ;  /* 0x0000000100087882 */ /* 0x000fcc0000000000 */
.L_x_21:
[----:B------:R-:W-:-:S06]  /*25c0*/  UISETP.GE.AND UP0, UPT, UR14, 0x1, UPT ;  /* 0x000000010e00788c */ /* 0x000fcc000bf06270 */
[----:B------:R-:W-:-:S13]  /*25d0*/  PLOP3.LUT P0, PT, PT, PT, UP0, 0x80, 0x0 ;  /* 0x000000000000781c */ /* 0x000fda0003f0f008 */
[----:B------:R-:W-:Y:S05]  /*25e0*/  @!P0 BRA `(.L_x_27) ;  /* 0x0000000800088947 */ /* 0x000fea0003800000 */
[----:B01----:R-:W-:Y:S01]  /*25f0*/  IMAD.U32 R18, RZ, RZ, UR14 ;  /* 0x0000000eff127e24 */ /* 0x003fe2000f8e00ff */
[----:B------:R-:W-:Y:S01]  /*2600*/  ULDC UR23, c[0x0][0x50c] ;  /* 0x0001430000177ab9 */ /* 0x000fe20000000800 */
[----:B------:R-:W-:-:S07]  /*2610*/  IMAD.U32 R19, RZ, RZ, UR4 ;  /* 0x00000004ff137e24 */ /* 0x000fce000f8e00ff */
.L_x_35:
[----:B------:R-:W-:-:S13]  /*2620*/  ISETP.NE.AND P1, PT, R148, 0x3, PT ;  /* 0x000000039400780c */ /* 0x000fda0003f25270 */
[----:B------:R-:W-:Y:S05]  /*2630*/  @!P1 BRA `(.L_x_28) ;  /* 0x0000000000049947 */ /* 0x000fea0003800000 */
[----:B------:R-:W-:Y:S01]  /*2640*/  BPT.TRAP 0x1 ;  /* 0x000000040000795c */ /* 0x000fe20000300000 */
.L_x_28:
[----:B------:R-:W-:Y:S01]  /*2650*/  ULEA UR9, UR17, UR12, 0x3 ;  /* 0x0000000c11097291 */ /* 0x000fe2000f8e183f */
[----:B------:R-:W-:-:S08]  /*2660*/  SHF.L.U32 R20, R152, 0x1f, RZ ;  /* 0x0000001f98147819 */ /* 0x000fd000000006ff */
[----:B------:R0:W1:Y:S01]  /*2670*/  SYNCS.PHASECHK.TRANS64.TRYWAIT P0, [UR9], R20 ;  /* 0x00000014ff0075a7 */ /* 0x0000620008000149 */
[----:B------:R-:W-:Y:S05]  /*2680*/  @!P1 BRA `(.L_x_29) ;  /* 0x0000000000049947 */ /* 0x000fea0003800000 */
[----:B------:R-:W-:Y:S01]  /*2690*/  BPT.TRAP 0x1 ;  /* 0x000000040000795c */ /* 0x000fe20000300000 */
.L_x_29:
[----:B-1----:R-:W-:Y:S05]  /*26a0*/  @P0 BRA `(.L_x_30) ;  /* 0x0000000000080947 */ /* 0x002fea0003800000 */
[----:B------:R-:W1:Y:S02]  /*26b0*/  SYNCS.PHASECHK.TRANS64.TRYWAIT P0, [UR9], R20 ;  /* 0x00000014ff0075a7 */ /* 0x000e640008000149 */
[----:B-1----:R-:W-:Y:S05]  /*26c0*/  @!P0 BRA `(.L_x_31) ;  /* 0x0000007400408947 */ /* 0x002fea0003800000 */
.L_x_30:
[----:B------:R-:W-:Y:S01]  /*26d0*/  UIADD3 UR9, UR12, 0x200, URZ ;  /* 0x000002000c097890 */ /* 0x000fe2000fffe03f */
[----:B------:R-:W-:Y:S01]  /*26e0*/  WARPGROUP.ARRIVE ;  /* 0x00000000000079c5 */ /* 0x000fe20000000000 */
[----:B------:R-:W-:Y:S02]  /*26f0*/  UIADD3 UR10, UR12, 0x12200, URZ ;  /* 0x000122000c0a7890 */ /* 0x000fe4000fffe03f */
[----:B------:R-:W-:Y:S02]  /*2700*/  UISETP.NE.AND UP0, UPT, UR7, URZ, UPT ;  /* 0x0000003f0700728c */ /* 0x000fe4000bf05270 */
[----:B------:R-:W-:Y:S02]  /*2710*/  USHF.R.U32.HI UR9, URZ, 0x4, UR9 ;  /* 0x000000043f097899 */ /* 0x000fe40008011609 */
[----:B------:R-:W-:Y:S02]  /*2720*/  USHF.R.U32.HI UR10, URZ, 0x4, UR10 ;  /* 0x000000043f0a7899 */ /* 0x000fe4000801160a */
[----:B------:R-:W-:-:S02]  /*2730*/  USEL UR8, UR8, URZ, !UP0 ;  /* 0x0000003f08087287 */ /* 0x000fc4000c000000 */
[----:B------:R-:W-:Y:S02]  /*2740*/  ULOP3.LUT UR9, UR9, 0x3fff, URZ, 0xc0, !UPT ;  /* 0x00003fff09097892 */ /* 0x000fe4000f8ec03f */
[----:B------:R-:W-:Y:S02]  /*2750*/  ULOP3.LUT UR10, UR10, 0x3fff, URZ, 0xc0, !UPT ;  /* 0x00003fff0a0a7892 */ /* 0x000fe4000f8ec03f */
[----:B------:R-:W-:Y:S02]  /*2760*/  UISETP.NE.U32.AND UP0, UPT, UR8, URZ, UPT ;  /* 0x0000003f0800728c */ /* 0x000fe4000bf05070 */
[----:B------:R-:W-:Y:S02]  /*2770*/  ULOP3.LUT UR8, UR9, 0x10000, URZ, 0xfc, !UPT ;  /* 0x0001000009087892 */ /* 0x000fe4000f8efc3f */
[----:B------:R-:W-:Y:S02]  /*2780*/  ULOP3.LUT UR10, UR10, 0x10000, URZ, 0xfc, !UPT ;  /* 0x000100000a0a7892 */ /* 0x000fe4000f8efc3f */
[----:B------:R-:W-:-:S02]  /*2790*/  ULEA UR8, UR17, UR8, 0x8 ;  /* 0x0000000811087291 */ /* 0x000fc4000f8e403f */
[----:B------:R-:W-:Y:S01]  /*27a0*/  ULEA UR10, UR17, UR10, 0x9 ;  /* 0x0000000a110a7291 */ /* 0x000fe2000f8e483f */
[----:B------:R-:W-:Y:S01]  /*27b0*/  UMOV UR9, 0x80000020 ;  /* 0x8000002000097882 */ /* 0x000fe20000000000 */
[----:B------:R-:W-:Y:S01]  /*27c0*/  UMOV UR11, 0x80000020 ;  /* 0x80000020000b7882 */ /* 0x000fe20000000000 */
[----:B------:R-:W-:-:S06]  /*27d0*/  UIADD3 UR6, UR6, 0x2, URZ ;  /* 0x0000000206067890 */ /* 0x000fcc000fffe03f */
[----:B------:R-:W-:Y:S01]  /*27e0*/  QGMMA.64x128x32.F32.E5M2.E5M2 R24, gdesc[UR8], R24, UP0 ;  /* 0x01e00000081879f3 */ /* 0x000fe2000bf03818 */
[----:B------:R-:W-:Y:S02]  /*27f0*/  UIADD3 UR8, UR8, 0x2, URZ ;  /* 0x0000000208087890 */ /* 0x000fe4000fffe03f */
[----:B------:R-:W-:Y:S01]  /*2800*/  UIADD3 UR10, UR10, 0x2, URZ ;  /* 0x000000020a0a7890 */ /* 0x000fe2000fffe03f */
[----:B------:R-:W-:Y:S01]  /*2810*/  UMOV UR9, 0x80000020 ;  /* 0x8000002000097882 */ /* 0x000fe20000000000 */
[----:B------:R-:W-:Y:S01]  /*2820*/  UMOV UR11, 0x80000020 ;  /* 0x80000020000b7882 */ /* 0x000fe20000000000 */
[----:B------:R-:W-:-:S04]  /*2830*/  UISETP.NE.AND UP0, UPT, UR6, UR23, UPT ;  /* 0x000000170600728c */ /* 0x000fc8000bf05270 */
[----:B------:R-:W-:-:S06]  /*2840*/  USEL UR7, URZ, 0x1, UP0 ;  /* 0x000000013f077887 */ /* 0x000fcc0008000000 */
[----:B------:R-:W-:Y:S01]  /*2850*/  ISETP.NE.AND P0, PT, RZ, UR7, PT ;  /* 0x00000007ff007c0c */ /* 0x000fe2000bf05270 */
[----:B------:R-:W-:Y:S03]  /*2860*/  QGMMA.64x128x32.F32.E5M2.E5M2 R24, gdesc[UR8], R24, gsb0 ;  /* 0x01e00000081879f3 */ /* 0x000fe60008003818 */
[----:B------:R-:W-:-:S09]  /*2870*/  WARPGROUP.DEPBAR.LE gsb0, 0x1 ;  /* 0x00008000000079c5 */ /* 0x000fd20000010100 */
[----:B------:R-:W-:Y:S05]  /*2880*/  @!P0 BRA `(.L_x_32) ;  /* 0x0000000400088947 */ /* 0x000fea0003800000 */
[----:B------:R-:W-:Y:S02]  /*2890*/  WARPGROUP.DEPBAR.LE gsb0, 0x0 ;  /* 0x00008000000079c5 */ /* 0x000fe40000010000 */
[----:B------:R-:W-:-:S01]  /*28a0*/  FADD R151, R24, R151 ;  /* 0x0000009718977221 */ /* 0x000fc20000000000 */
[----:B------:R-:W-:Y:S01]  /*28b0*/  FADD R146, R25, R146 ;  /* 0x0000009219927221 */ /* 0x000fe20000000000 */
        /* <DEDUP_REMOVED lines=62> */
[----:B------:R-:W-:-:S06]  /*2ca0*/  UMOV UR6, URZ ;  /* 0x0000003f00067c82 */ /* 0x000fcc0008000000 */
.L_x_32:
[----:B------:R-:W-:Y:S05]  /*2cb0*/  @!P1 BRA `(.L_x_33) ;  /* 0x0000000000049947 */ /* 0x000fea0003800000 */
[----:B------:R-:W-:Y:S01]  /*2cc0*/  BPT.TRAP 0x1 ;  /* 0x000000040000795c */ /* 0x000fe20000300000 */
.L_x_33:
[----:B------:R-:W-:-:S13]  /*2cd0*/  ISETP.NE.AND P0, PT, R13, RZ, PT ;  /* 0x000000ff0d00720c */ /* 0x000fda0003f05270 */
[----:B01----:R-:W-:-:S05]  /*2ce0*/  @P0 LEA R20, R19, UR12, 0x3 ;  /* 0x0000000c13140c11 */ /* 0x003fca000f8e18ff */
[----:B------:R-:W-:-:S05]  /*2cf0*/  @P0 VIADD R21, R20, 0x90 ;  /* 0x0000009014150836 */ /* 0x000fca0000000000 */
[----:B------:R-:W-:-:S04]  /*2d00*/  @P0 PRMT R21, R12, 0x654, R21 ;  /* 0x000006540c150816 */ /* 0x000fc80000000015 */
[----:B------:R0:W-:Y:S01]  /*2d10*/  @P0 SYNCS.ARRIVE.TRANS64.RED.A1T0 RZ, [R21+URZ], RZ ;  /* 0x000000ff15ff09a7 */ /* 0x0001e2000810043f */
[----:B------:R-:W-:-:S13]  /*2d20*/  ISETP.GT.U32.AND P0, PT, R7, 0x1, PT ;  /* 0x000000010700780c */ /* 0x000fda0003f04070 */
[----:B0-----:R-:W-:Y:S05]  /*2d30*/  @P0 BRA `(.L_x_34) ;  /* 0x0000000000040947 */ /* 0x001fea0003800000 */
[----:B------:R-:W-:Y:S01]  /*2d40*/  BPT.TRAP 0x1 ;  /* 0x000000040000795c */ /* 0x000fe20000300000 */
.L_x_34:
[----:B------:R-:W-:Y:S01]  /*2d50*/  UIADD3 UR17, UR17, 0x1, URZ ;  /* 0x0000000111117890 */ /* 0x000fe2000fffe03f */
[C---:B------:R-:W-:Y:S01]  /*2d60*/  ISETP.GT.AND P1, PT, R18.reuse, 0x1, PT ;  /* 0x000000011200780c */ /* 0x040fe20003f24270 */
[----:B------:R-:W-:Y:S02]  /*2d70*/  VIADD R19, R19, 0x1 ;  /* 0x0000000113137836 */ /* 0x000fe40000000000 */
[----:B------:R-:W-:Y:S01]  /*2d80*/  UISETP.NE.AND UP0, UPT, UR17, 0x12, UPT ;  /* 0x000000121100788c */ /* 0x000fe2000bf05270 */
[----:B------:R-:W-:Y:S02]  /*2d90*/  VIADD R18, R18, 0xffffffff ;  /* 0xffffffff12127836 */ /* 0x000fe40000000000 */
[C---:B------:R-:W-:Y:S01]  /*2da0*/  ISETP.NE.AND P0, PT, R19.reuse, 0x12, PT ;  /* 0x000000121300780c */ /* 0x040fe20003f05270 */
[----:B------:R-:W-:Y:S02]  /*2db0*/  USEL UR8, URZ, 0x1, UP0 ;  /* 0x000000013f087887 */ /* 0x000fe40008000000 */
[----:B------:R-:W-:Y:S01]  /*2dc0*/  USEL UR17, UR17, URZ, UP0 ;  /* 0x0000003f11117287 */ /* 0x000fe20008000000 */
[----:B------:R-:W-:-:S03]  /*2dd0*/  SEL R19, R19, RZ, P0 ;  /* 0x000000ff13137207 */ /* 0x000fc60000000000 */
[----:B------:R-:W-:Y:S01]  /*2de0*/  LOP3.LUT R152, R152, UR8, RZ, 0x3c, !PT ;  /* 0x0000000898987c12 */ /* 0x000fe2000f8e3cff */
[----:B------:R-:W-:Y:S01]  /*2df0*/  UMOV UR8, 0x1 ;  /* 0x0000000100087882 */ /* 0x000fe20000000000 */
[----:B------:R-:W-:Y:S06]  /*2e00*/  @P1 BRA `(.L_x_35) ;  /* 0xfffffff800041947 */ /* 0x000fec000383ffff */
.L_x_27:
[----:B------:R-:W-:Y:S01]  /*2e10*/  UISETP.NE.AND UP0, UPT, UR6, URZ, UPT ;  /* 0x0000003f0600728c */ /* 0x000fe2000bf05270 */
[----:B01----:R-:W0:Y:S01]  /*2e20*/  LDC R18, c[0x0][0x28c] ;  /* 0x0000a300ff127b82 */ /* 0x003e220000000800 */
[----:B------:R-:W-:Y:S02]  /*2e30*/  IMAD.U32 R19, RZ, RZ, UR22 ;  /* 0x00000016ff137e24 */ /* 0x000fe4000f8e00ff */
[----:B------:R-:W-:-:S06]  /*2e40*/  USEL UR6, URZ, 0x1, !UP0 ;  /* 0x000000013f067887 */ /* 0x000fcc000c000000 */
[----:B------:R-:W-:-:S13]  /*2e50*/  ISETP.NE.AND P0, PT, RZ, UR6, PT ;  /* 0x00000006ff007c0c */ /* 0x000fda000bf05270 */
[----:B------:R-:W-:Y:S05]  /*2e60*/  @!P0 BRA `(.L_x_36) ;  /* 0x0000000400048947 */ /* 0x000fea0003800000 */
[----:B------:R-:W-:Y:S02]  /*2e70*/  WARPGROUP.DEPBAR.LE gsb0, 0x0 ;  /* 0x00008000000079c5 */ /* 0x000fe40000010000 */
[----:B------:R-:W-:Y:S01]  /*2e80*/  FADD R151, R24, R151 ;  /* 0x0000009718977221 */ /* 0x000fe20000000000 */
        /* <DEDUP_REMOVED lines=62> */
[----:B------:R-:W-:-:S07]  /*3270*/  FADD R88, R88, R87 ;  /* 0x0000005758587221 */ /* 0x000fce0000000000 */
.L_x_36:
[----:B0-----:R-:W-:Y:S01]  /*3280*/  ISETP.GE.AND P0, PT, R18, 0x1, PT ;  /* 0x000000011200780c */ /* 0x001fe20003f06270 */
[----:B------:R0:W-:Y:S01]  /*3290*/  SYNCS.ARRIVE.TRANS64.A1T0 RZ, [R19+UR21], RZ ;  /* 0x000000ff13ff79a7 */ /* 0x0001e20008100015 */
[----:B------:R-:W-:-:S11]  /*32a0*/  WARPGROUP.DEPBAR.LE gsb0, 0x0 ;  /* 0x00008000000079c5 */ /* 0x000fd60000010000 */
[----:B------:R-:W-:Y:S05]  /*32b0*/  @!P0 BRA `(.L_x_37) ;  /* 0x0000000000488947 */ /* 0x000fea0003800000 */
[----:B------:R-:W-:-:S13]  /*32c0*/  ISETP.NE.AND P0, PT, R148, 0x3, PT ;  /* 0x000000039400780c */ /* 0x000fda0003f05270 */
[----:B------:R-:W-:Y:S05]  /*32d0*/  @!P0 BRA `(.L_x_38) ;  /* 0x0000000000048947 */ /* 0x000fea0003800000 */
[----:B------:R-:W-:Y:S01]  /*32e0*/  BPT.TRAP 0x1 ;  /* 0x000000040000795c */ /* 0x000fe20000300000 */
.L_x_38:
[----:B------:R-:W-:-:S13]  /*32f0*/  ISETP.NE.AND P0, PT, R13, RZ, PT ;  /* 0x000000ff0d00720c */ /* 0x000fda0003f05270 */
[----:B------:R-:W-:-:S05]  /*3300*/  VOTEU.ANY UP0, P0 ;  /* 0x00000000003f7886 */ /* 0x000fca0000000100 */
[----:B------:R-:W-:-:S06]  /*3310*/  @UP0 UIADD3 UR6, UR14, UR4, URZ ;  /* 0x000000040e060290 */ /* 0x000fcc000fffe03f */
[----:B------:R-:W-:Y:S02]  /*3320*/  IMAD.U32 R18, RZ, RZ, UR6 ;  /* 0x00000006ff127e24 */ /* 0x000fe4000f8e00ff */
[----:B------:R-:W-:Y:S02]  /*3330*/  IMAD.U32 R21, RZ, RZ, UR6 ;  /* 0x00000006ff157e24 */ /* 0x000fe4000f8e00ff */
[----:B0-----:R-:W-:-:S05]  /*3340*/  @P0 IMAD.WIDE.U32 R18, R18, 0x38e38e39, RZ ;  /* 0x38e38e3912120825 */ /* 0x001fca00078e00ff */
[----:B------:R-:W-:-:S05]  /*3350*/  @P0 SHF.R.U32.HI R18, RZ, 0x2, R19 ;  /* 0x00000002ff120819 */ /* 0x000fca0000011613 */
[----:B------:R-:W-:-:S05]  /*3360*/  @P0 IMAD R18, R18, -0x12, R21 ;  /* 0xffffffee12120824 */ /* 0x000fca00078e0215 */
[----:B------:R-:W-:-:S05]  /*3370*/  @P0 LEA R18, R18, UR12, 0x3 ;  /* 0x0000000c12120c11 */ /* 0x000fca000f8e18ff */
[----:B------:R-:W-:-:S05]  /*3380*/  @P0 VIADD R19, R18, 0x90 ;  /* 0x0000009012130836 */ /* 0x000fca0000000000 */
[----:B------:R-:W-:-:S04]  /*3390*/  @P0 PRMT R19, R12, 0x654, R19 ;  /* 0x000006540c130816 */ /* 0x000fc80000000013 */
[----:B------:R1:W-:Y:S01]  /*33a0*/  @P0 SYNCS.ARRIVE.TRANS64.RED.A1T0 RZ, [R19+URZ], RZ ;  /* 0x000000ff13ff09a7 */ /* 0x0003e2000810043f */
[----:B------:R-:W-:-:S13]  /*33b0*/  ISETP.GT.U32.AND P0, PT, R7, 0x1, PT ;  /* 0x000000010700780c */ /* 0x000fda0003f04070 */
[----:B-1----:R-:W-:Y:S05]  /*33c0*/  @P0 BRA `(.L_x_37) ;  /* 0x0000000000040947 */ /* 0x002fea0003800000 */
[----:B------:R-:W-:Y:S01]  /*33d0*/  BPT.TRAP 0x1 ;  /* 0x000000040000795c */ /* 0x000fe20000300000 */
.L_x_37:
[----:B------:R-:W-:Y:S01]  /*33e0*/  SHF.L.U32 R18, R150, 0x1f, RZ ;  /* 0x0000001f96127819 */ /* 0x000fe200000006ff */
[----:B------:R-:W-:Y:S01]  /*33f0*/  UIADD3 UR4, UR20, UR4, URZ ;  /* 0x0000000414047290 */ /* 0x000fe2000fffe03f */
[----:B------:R-:W1:Y:S01]  /*3400*/  LDC R29, c[0x0][0x288] ;  /* 0x0000a200ff1d7b82 */ /* 0x000e620000000800 */
[----:B------:R-:W-:Y:S01]  /*3410*/  UISETP.GE.U32.AND UP1, UPT, UR20, 0x12, UPT ;  /* 0x000000121400788c */ /* 0x000fe2000bf26070 */
[----:B------:R-:W-:Y:S01]  /*3420*/  IMAD.SHL.U32 R26, R16, 0x2, RZ ;  /* 0x00000002101a7824 */ /* 0x000fe200078e00ff */
[----:B------:R-:W-:Y:S02]  /*3430*/  UISETP.GT.U32.AND UP0, UPT, UR4, 0x11, UPT ;  /* 0x000000110400788c */ /* 0x000fe4000bf04070 */
[----:B------:R-:W-:Y:S02]  /*3440*/  UIMAD.WIDE.U32 UR6, UR4, 0x38e38e39, URZ ;  /* 0x38e38e39040678a5 */ /* 0x000fe4000f8e003f */
[----:B------:R-:W-:Y:S01]  /*3450*/  UISETP.LT.U32.AND UP0, UPT, UR20, 0x12, UP0 ;  /* 0x000000121400788c */ /* 0x000fe20008701070 */
[----:B------:R-:W4:Y:S01]  /*3460*/  SYNCS.PHASECHK.TRANS64.TRYWAIT P0, [UR15+0x8], R18 ;  /* 0x00000812ff0075a7 */ /* 0x000f22000800014f */
[----:B------:R-:W-:Y:S01]  /*3470*/  USHF.R.U32.HI UR6, URZ, 0x2, UR7 ;  /* 0x000000023f067899 */ /* 0x000fe20008011607 */
[----:B------:R-:W-:Y:S01]  /*3480*/  SHF.R.S32.HI R27, RZ, 0x1f, R26 ;  /* 0x0000001fff1b7819 */ /* 0x000fe2000001141a */
[----:B------:R-:W-:-:S02]  /*3490*/  USEL UR8, URZ, 0x1, !UP0 ;  /* 0x000000013f087887 */ /* 0x000fc4000c000000 */
[----:B------:R-:W-:Y:S02]  /*34a0*/  UIMAD UR4, UR6, -0x12, UR4 ;  /* 0xffffffee060478a4 */ /* 0x000fe4000f8e0204 */
[----:B------:R-:W-:-:S04]  /*34b0*/  ULOP3.LUT UR5, UR5, UR8, URZ, 0x3c, !UPT ;  /* 0x0000000805057292 */ /* 0x000fc8000f8e3c3f */
[----:B------:R-:W-:Y:S01]  /*34c0*/  @UP1 ULOP3.LUT UR5, UR5, 0x1, UR6, 0x78, !UPT ;  /* 0x0000000105051892 */ /* 0x000fe2000f8e7806 */
[----:B-1--4-:R-:W-:Y:S11]  /*34d0*/  @!P0 BRA `(.L_x_39) ;  /* 0x0000006400d48947 */ /* 0x012ff60003800000 */
.L_x_211:
[----:B------:R-:W-:Y:S01]  /*34e0*/  IMAD.SHL.U32 R28, R6, 0x40, RZ ;  /* 0x00000040061c7824 */ /* 0x000fe200078e00ff */
[----:B------:R-:W-:Y:S01]  /*34f0*/  ULDC UR8, c[0x0][0x284] ;  /* 0x0000a10000087ab9 */ /* 0x000fe20000000800 */
[----:B------:R-:W-:Y:S01]  /*3500*/  IMAD.SHL.U32 R33, R5, 0x80, RZ ;  /* 0x0000008005217824 */ /* 0x000fe200078e00ff */
[----:B------:R-:W-:Y:S01]  /*3510*/  SHF.R.S32.HI R34, RZ, 0x1f, R4 ;  /* 0x0000001fff227819 */ /* 0x000fe20000011404 */
[----:B------:R-:W-:Y:S01]  /*3520*/  ULDC.64 UR6, c[0x0][0x5d0] ;  /* 0x0001740000067ab9 */ /* 0x000fe20000000a00 */
[----:B------:R-:W-:Y:S01]  /*3530*/  ISETP.GE.AND P0, PT, R28, UR8, PT ;  /* 0x000000081c007c0c */ /* 0x000fe2000bf06270 */
[----:B0-----:R-:W-:Y:S01]  /*3540*/  IMAD.WIDE.U32 R18, R4, UR6, R26 ;  /* 0x0000000604127c25 */ /* 0x001fe2000f8e001a */
[----:B------:R-:W-:Y:S02]  /*3550*/  SHF.R.S32.HI R32, RZ, 0x1f, R33 ;  /* 0x0000001fff207819 */ /* 0x000fe40000011421 */
[C---:B------:R-:W-:Y:S01]  /*3560*/  ISETP.GE.OR P0, PT, R33.reuse, R29, P0 ;  /* 0x0000001d2100720c */ /* 0x040fe20000706670 */
[----:B------:R-:W-:Y:S01]  /*3570*/  IMAD R5, R34, UR6, RZ ;  /* 0x0000000622057c24 */ /* 0x000fe2000f8e02ff */
[----:B------:R-:W-:-:S03]  /*3580*/  IADD3 R18, P1, R33, R18, RZ ;  /* 0x0000001221127210 */ /* 0x000fc60007f3e0ff */
[----:B------:R-:W-:-:S05]  /*3590*/  IMAD R5, R4, UR7, R5 ;  /* 0x0000000704057c24 */ /* 0x000fca000f8e0205 */
[----:B------:R-:W-:-:S03]  /*35a0*/  IADD3.X R19, R32, R19, R5, P1, !PT ;  /* 0x0000001320137210 */ /* 0x000fc60000ffe405 */
[----:B------:R-:W-:Y:S05]  /*35b0*/  @P0 BRA `(.L_x_40) ;  /* 0x0000004400b80947 */ /* 0x000fea0003800000 */
[----:B------:R-:W0:Y:S01]  /*35c0*/  LDC.64 R30, c[0x0][0x5c8] ;  /* 0x00017200ff1e7b82 */ /* 0x000e220000000a00 */
[----:B------:R-:W-:Y:S01]  /*35d0*/  IMAD.WIDE R24, R6, 0x40, R10 ;  /* 0x0000004006187825 */ /* 0x000fe200078e020a */
[----:B------:R-:W-:Y:S01]  /*35e0*/  ULDC.64 UR6, c[0x0][0x5c0] ;  /* 0x0001700000067ab9 */ /* 0x000fe20000000a00 */
[----:B------:R-:W-:Y:S02]  /*35f0*/  BSSY B0, `(.L_x_40) ;  /* 0x000046a000007945 */ /* 0x000fe40003800000 */
[----:B------:R-:W-:-:S04]  /*3600*/  IMAD R6, R16, -0x2, R29 ;  /* 0xfffffffe10067824 */ /* 0x000fc800078e021d */
[----:B------:R-:W-:Y:S02]  /*3610*/  IMAD.IADD R6, R6, 0x1, -R33 ;  /* 0x0000000106067824 */ /* 0x000fe400078e0a21 */
[-C--:B0-----:R-:W-:Y:S02]  /*3620*/  IMAD R5, R25, R30.reuse, RZ ;  /* 0x0000001e19057224 */ /* 0x081fe400078e02ff */
[----:B------:R-:W-:-:S04]  /*3630*/  IMAD.WIDE.U32 R18, R24, R30, R18 ;  /* 0x0000001e18127225 */ /* 0x000fc800078e0012 */
[----:B------:R-:W-:Y:S01]  /*3640*/  IMAD R21, R24, R31, R5 ;  /* 0x0000001f18157224 */ /* 0x000fe200078e0205 */
[----:B------:R-:W-:Y:S02]  /*3650*/  LEA R5, P0, R30, R18, 0x3 ;  /* 0x000000121e057211 */ /* 0x000fe400078018ff */
[----:B------:R-:W-:Y:S01]  /*3660*/  IADD3 R20, P1, R18, UR6, RZ ;  /* 0x0000000612147c10 */ /* 0x000fe2000ff3e0ff */
[----:B------:R-:W-:Y:S01]  /*3670*/  IMAD.IADD R21, R19, 0x1, R21 ;  /* 0x0000000113157824 */ /* 0x000fe200078e0215 */
[----:B------:R-:W-:-:S04]  /*3680*/  IADD3 R18, P3, R5, UR6, RZ ;  /* 0x0000000605127c10 */ /* 0x000fc8000ff7e0ff */
[----:B------:R-:W-:Y:S01]  /*3690*/  LEA.HI.X R5, R30, R21, R31, 0x3, P0 ;  /* 0x000000151e057211 */ /* 0x000fe200000f1c1f */
[----:B------:R-:W-:Y:S01]  /*36a0*/  IMAD.IADD R30, R17, 0x1, -R28 ;  /* 0x00000001111e7824 */ /* 0x000fe200078e0a1c */
[----:B---3-5:R-:W-:Y:S02]  /*36b0*/  FSETP.NEU.AND P0, PT, R15, RZ, PT ;  /* 0x000000ff0f00720b */ /* 0x028fe40003f0d000 */
[----:B------:R-:W-:Y:S02]  /*36c0*/  IADD3.X R21, R21, UR7, RZ, P1, !PT ;  /* 0x0000000715157c10 */ /* 0x000fe40008ffe4ff */
[----:B------:R-:W-:-:S09]  /*36d0*/  IADD3.X R19, R5, UR7, RZ, P3, !PT ;  /* 0x0000000705137c10 */ /* 0x000fd20009ffe4ff */
[----:B------:R-:W-:Y:S05]  /*36e0*/  @!P0 BRA `(.L_x_41) ;  /* 0x0000003400608947 */ /* 0x000fea0003800000 */
[----:B------:R-:W-:Y:S01]  /*36f0*/  ULDC.64 UR6, c[0x0][0x5b8] ;  /* 0x00016e0000067ab9 */ /* 0x000fe20000000a00 */
[----:B------:R-:W-:Y:S01]  /*3700*/  ULDC.64 UR8, c[0x0][0x5a8] ;  /* 0x00016a0000087ab9 */ /* 0x000fe20000000a00 */
[----:B------:R-:W-:Y:S01]  /*3710*/  IMAD.WIDE.U32 R26, R4, UR6, R26 ;  /* 0x00000006041a7c25 */ /* 0x000fe2000f8e001a */
[----:B------:R-:W-:Y:S01]  /*3720*/  BSSY B1, `(.L_x_42) ;  /* 0x0000010000017945 */ /* 0x000fe20003800000 */
[----:B------:R-:W-:Y:S02]  /*3730*/  PRMT R28, RZ, 0x7610, R28 ;  /* 0x00007610ff1c7816 */ /* 0x000fe4000000001c */
[----:B------:R-:W-:Y:S01]  /*3740*/  IMAD R5, R34, UR6, RZ ;  /* 0x0000000622057c24 */ /* 0x000fe2000f8e02ff */
[----:B------:R-:W-:-:S03]  /*3750*/  IADD3 R26, P0, R33, R26, RZ ;  /* 0x0000001a211a7210 */ /* 0x000fc60007f1e0ff */
[----:B------:R-:W-:Y:S01]  /*3760*/  IMAD R5, R4, UR7, R5 ;  /* 0x0000000704057c24 */ /* 0x000fe2000f8e0205 */
[----:B------:R-:W-:Y:S02]  /*3770*/  ULDC.64 UR6, c[0x0][0x5b0] ;  /* 0x00016c0000067ab9 */ /* 0x000fe40000000a00 */
[----:B------:R-:W-:Y:S02]  /*3780*/  IMAD R29, R25, UR6, RZ ;  /* 0x00000006191d7c24 */ /* 0x000fe4000f8e02ff */
[----:B------:R-:W-:Y:S02]  /*3790*/  IADD3.X R27, R32, R27, R5, P0, !PT ;  /* 0x0000001b201b7210 */ /* 0x000fe400007fe405 */
[----:B------:R-:W-:Y:S01]  /*37a0*/  ISETP.GE.AND P0, PT, R30, 0x1, PT ;  /* 0x000000011e00780c */ /* 0x000fe20003f06270 */
[C---:B------:R-:W-:Y:S02]  /*37b0*/  IMAD R29, R24.reuse, UR7, R29 ;  /* 0x00000007181d7c24 */ /* 0x040fe4000f8e021d */
[----:B------:R-:W-:Y:S01]  /*37c0*/  IMAD.WIDE.U32 R4, R24, UR6, R26 ;  /* 0x0000000618047c25 */ /* 0x000fe2000f8e001a */
[----:B------:R-:W-:-:S02]  /*37d0*/  ISETP.LT.OR P4, PT, R6, 0x1, !P0 ;  /* 0x000000010600780c */ /* 0x000fc40004781670 */
[----:B------:R-:W-:-:S04]  /*37e0*/  IADD3 R4, P1, R4, UR8, RZ ;  /* 0x0000000804047c10 */ /* 0x000fc8000ff3e0ff */
[----:B------:R-:W-:-:S07]  /*37f0*/  IADD3.X R5, R5, UR9, R29, P1, !PT ;  /* 0x0000000905057c10 */ /* 0x000fce0008ffe41d */
[----:B------:R-:W-:Y:S05]  /*3800*/  @P4 BRA `(.L_x_43) ;  /* 0x0000000000044947 */ /* 0x000fea0003800000 */
[----:B------:R0:W5:Y:S02]  /*3810*/  LDG.E.U8 R28, desc[UR18][R4.64] ;  /* 0x00000012041c7981 */ /* 0x000164000c1e1100 */
.L_x_43:
[----:B------:R-:W-:Y:S05]  /*3820*/  BSYNC B1 ;  /* 0x0000000000017941 */ /* 0x000fea0003800000 */
.L_x_42:
[----:B-----5:R-:W-:Y:S01]  /*3830*/  LOP3.LUT R28, R28, 0xff, RZ, 0xc0, !PT ;  /* 0x000000ff1c1c7812 */ /* 0x020fe200078ec0ff */
[----:B------:R-:W-:Y:S01]  /*3840*/  BSSY B1, `(.L_x_44) ;  /* 0x000000b000017945 */ /* 0x000fe20003800000 */
[----:B------:R-:W-:Y:S02]  /*3850*/  ISETP.LT.OR P3, PT, R6, 0x2, !P0 ;  /* 0x000000020600780c */ /* 0x000fe40004761670 */
[----:B------:R-:W-:-:S05]  /*3860*/  F2FP.F16.E5M2.UNPACK_B R28, R28 ;  /* 0x0000001cff1c723e */ /* 0x000fca00020004ff */
[----:B------:R-:W-:-:S05]  /*3870*/  HADD2.F32 R28, -RZ, R28.H0_H0 ;  /* 0x2000001cff1c7230 */ /* 0x000fca0000004100 */
[----:B------:R-:W-:-:S04]  /*3880*/  FMUL R28, R28, R15 ;  /* 0x0000000f1c1c7220 */ /* 0x000fc80000400000 */
[----:B--2---:R-:W-:-:S05]  /*3890*/  FFMA R28, R151, R14, R28 ;  /* 0x0000000e971c7223 */ /* 0x004fca000000001c */
[----:B------:R-:W-:Y:S02]  /*38a0*/  F2FP.SATFINITE.E5M2.F32.PACK_AB_MERGE_C R29, RZ, R28, RZ ;  /* 0x0000001cff1d723e */ /* 0x000fe400048060ff */
[----:B------:R-:W-:-:S03]  /*38b0*/  PRMT R28, RZ, 0x7610, R28 ;  /* 0x00007610ff1c7816 */ /* 0x000fc6000000001c */
[----:B------:R1:W-:Y:S01]  /*38c0*/  @!P4 STG.E.U8 desc[UR18][R20.64], R29 ;  /* 0x0000001d1400c986 */ /* 0x0003e2000c101112 */
[----:B------:R-:W-:Y:S05]  /*38d0*/  @P3 BRA `(.L_x_45) ;  /* 0x0000000000043947 */ /* 0x000fea0003800000 */
[----:B------:R2:W5:Y:S02]  /*38e0*/  LDG.E.U8 R28, desc[UR18][R4.64+0x1] ;  /* 0x00000112041c7981 */ /* 0x000564000c1e1100 */
.L_x_45:
[----:B------:R-:W-:Y:S05]  /*38f0*/  BSYNC B1 ;  /* 0x0000000000017941 */ /* 0x000fea0003800000 */
.L_x_44:
[----:B-----5:R-:W-:Y:S01]  /*3900*/  LOP3.LUT R28, R28, 0xff, RZ, 0xc0, !PT ;  /* 0x000000ff1c1c7812 */ /* 0x020fe200078ec0ff */
[----:B------:R-:W-:Y:S01]  /*3910*/  BSSY B1, `(.L_x_46) ;  /* 0x0000013000017945 */ /* 0x000fe20003800000 */
[----:B-1----:R-:W-:Y:S02]  /*3920*/  IADD3 R29, P1, R24, 0x8, RZ ;  /* 0x00000008181d7810 */ /* 0x002fe40007f3e0ff */
[----:B------:R-:W-:-:S03]  /*3930*/  F2FP.F16.E5M2.UNPACK_B R28, R28 ;  /* 0x0000001cff1c723e */ /* 0x000fc600020004ff */
[----:B------:R-:W-:Y:S01]  /*3940*/  IMAD.X R24, RZ, RZ, R25, P1 ;  /* 0x000000ffff187224 */ /* 0x000fe200008e0619 */
[----:B------:R-:W-:Y:S01]  /*3950*/  ISETP.GE.AND P1, PT, R30, 0x9, PT ;  /* 0x000000091e00780c */ /* 0x000fe20003f26270 */
[----:B------:R-:W-:Y:S02]  /*3960*/  HADD2.F32 R28, -RZ, R28.H0_H0 ;  /* 0x2000001cff1c7230 */ /* 0x000fe40000004100 */
[----:B------:R-:W-:Y:S01]  /*3970*/  IMAD R24, R24, UR6, RZ ;  /* 0x0000000618187c24 */ /* 0x000fe2000f8e02ff */
[----:B------:R-:W-:Y:S01]  /*3980*/  ISETP.LT.OR P5, PT, R6, 0x1, !P1 ;  /* 0x000000010600780c */ /* 0x000fe20004fa1670 */
[----:B------:R-:W-:-:S04]  /*3990*/  IMAD.WIDE.U32 R26, R29, UR6, R26 ;  /* 0x000000061d1a7c25 */ /* 0x000fc8000f8e001a */
[----:B------:R-:W-:Y:S01]  /*39a0*/  FMUL R25, R28, R15 ;  /* 0x0000000f1c197220 */ /* 0x000fe20000400000 */
[----:B------:R-:W-:-:S03]  /*39b0*/  IMAD R29, R29, UR7, R24 ;  /* 0x000000071d1d7c24 */ /* 0x000fc6000f8e0218 */
[----:B------:R-:W-:Y:S01]  /*39c0*/  FFMA R25, R146, R14, R25 ;  /* 0x0000000e92197223 */ /* 0x000fe20000000019 */
[----:B------:R-:W-:Y:S02]  /*39d0*/  IADD3 R24, P4, R26, UR8, RZ ;  /* 0x000000081a187c10 */ /* 0x000fe4000ff9e0ff */
[----:B------:R-:W-:Y:S02]  /*39e0*/  PRMT R26, RZ, 0x7610, R26 ;  /* 0x00007610ff1a7816 */ /* 0x000fe4000000001a */
[----:B------:R-:W-:Y:S02]  /*39f0*/  F2FP.SATFINITE.E5M2.F32.PACK_AB_MERGE_C R31, RZ, R25, RZ ;  /* 0x00000019ff1f723e */ /* 0x000fe400048060ff */
[----:B------:R-:W-:-:S03]  /*3a00*/  IADD3.X R25, R27, UR9, R29, P4, !PT ;  /* 0x000000091b197c10 */ /* 0x000fc6000a7fe41d */
[----:B------:R1:W-:Y:S01]  /*3a10*/  @!P3 STG.E.U8 desc[UR18][R20.64+0x1], R31 ;  /* 0x0000011f1400b986 */ /* 0x0003e2000c101112 */
[----:B------:R-:W-:Y:S05]  /*3a20*/  @P5 BRA `(.L_x_47) ;  /* 0x0000000000045947 */ /* 0x000fea0003800000 */
[----:B------:R3:W5:Y:S02]  /*3a30*/  LDG.E.U8 R26, desc[UR18][R24.64] ;  /* 0x00000012181a7981 */ /* 0x000764000c1e1100 */
.L_x_47:
[----:B------:R-:W-:Y:S05]  /*3a40*/  BSYNC B1 ;  /* 0x0000000000017941 */ /* 0x000fea0003800000 */
.L_x_46:
[----:B-----5:R-:W-:Y:S01]  /*3a50*/  LOP3.LUT R26, R26, 0xff, RZ, 0xc0, !PT ;  /* 0x000000ff1a1a7812 */ /* 0x020fe200078ec0ff */
[----:B------:R-:W-:Y:S01]  /*3a60*/  BSSY B1, `(.L_x_48) ;  /* 0x000000b000017945 */ /* 0x000fe20003800000 */
[----:B------:R-:W-:Y:S02]  /*3a70*/  ISETP.LT.OR P3, PT, R6, 0x2, !P1 ;  /* 0x000000020600780c */ /* 0x000fe40004f61670 */
[----:B------:R-:W-:-:S05]  /*3a80*/  F2FP.F16.E5M2.UNPACK_B R26, R26 ;  /* 0x0000001aff1a723e */ /* 0x000fca00020004ff */
[----:B------:R-:W-:-:S05]  /*3a90*/  HADD2.F32 R26, -RZ, R26.H0_H0 ;  /* 0x2000001aff1a7230 */ /* 0x000fca0000004100 */
[----:B------:R-:W-:-:S04]  /*3aa0*/  FMUL R26, R26, R15 ;  /* 0x0000000f1a1a7220 */ /* 0x000fc80000400000 */
[----:B------:R-:W-:-:S05]  /*3ab0*/  FFMA R26, R149, R14, R26 ;  /* 0x0000000e951a7223 */ /* 0x000fca000000001a */
[----:B------:R-:W-:Y:S02]  /*3ac0*/  F2FP.SATFINITE.E5M2.F32.PACK_AB_MERGE_C R27, RZ, R26, RZ ;  /* 0x0000001aff1b723e */ /* 0x000fe400048060ff */
[----:B------:R-:W-:-:S03]  /*3ad0*/  PRMT R26, RZ, 0x7610, R26 ;  /* 0x00007610ff1a7816 */ /* 0x000fc6000000001a */
[----:B------:R4:W-:Y:S01]  /*3ae0*/  @!P5 STG.E.U8 desc[UR18][R18.64], R27 ;  /* 0x0000001b1200d986 */ /* 0x0009e2000c101112 */
[----:B------:R-:W-:Y:S05]  /*3af0*/  @P3 BRA `(.L_x_49) ;  /* 0x0000000000043947 */ /* 0x000fea0003800000 */
[----:B------:R0:W5:Y:S02]  /*3b00*/  LDG.E.U8 R26, desc[UR18][R24.64+0x1] ;  /* 0x00000112181a7981 */ /* 0x000164000c1e1100 */
.L_x_49:
[----:B------:R-:W-:Y:S05]  /*3b10*/  BSYNC B1 ;  /* 0x0000000000017941 */ /* 0x000fea0003800000 */
.L_x_48:
[----:B-----5:R-:W-:Y:S01]  /*3b20*/  LOP3.LUT R26, R26, 0xff, RZ, 0xc0, !PT ;  /* 0x000000ff1a1a7812 */ /* 0x020fe200078ec0ff */
[----:B------:R-:W-:Y:S01]  /*3b30*/  BSSY B1, `(.L_x_50) ;  /* 0x000000b000017945 */ /* 0x000fe20003800000 */
[----:B------:R-:W-:Y:S02]  /*3b40*/  ISETP.LT.OR P4, PT, R6, 0x9, !P0 ;  /* 0x000000090600780c */ /* 0x000fe40004781670 */
[----:B------:R-:W-:-:S05]  /*3b50*/  F2FP.F16.E5M2.UNPACK_B R26, R26 ;  /* 0x0000001aff1a723e */ /* 0x000fca00020004ff */
[----:B------:R-:W-:-:S05]  /*3b60*/  HADD2.F32 R26, -RZ, R26.H0_H0 ;  /* 0x2000001aff1a7230 */ /* 0x000fca0000004100 */
[----:B----4-:R-:W-:Y:S01]  /*3b70*/  FMUL R27, R26, R15 ;  /* 0x0000000f1a1b7220 */ /* 0x010fe20000400000 */
[----:B------:R-:W-:-:S03]  /*3b80*/  PRMT R26, RZ, 0x7610, R26 ;  /* 0x00007610ff1a7816 */ /* 0x000fc6000000001a */
[----:B------:R-:W-:-:S05]  /*3b90*/  FFMA R27, R144, R14, R27 ;  /* 0x0000000e901b7223 */ /* 0x000fca000000001b */
[----:B------:R-:W-:-:S05]  /*3ba0*/  F2FP.SATFINITE.E5M2.F32.PACK_AB_MERGE_C R27, RZ, R27, RZ ;  /* 0x0000001bff1b723e */ /* 0x000fca00048060ff */
[----:B------:R4:W-:Y:S01]  /*3bb0*/  @!P3 STG.E.U8 desc[UR18][R18.64+0x1], R27 ;  /* 0x0000011b1200b986 */ /* 0x0009e2000c101112 */
[----:B------:R-:W-:Y:S05]  /*3bc0*/  @P4 BRA `(.L_x_51) ;  /* 0x0000000000044947 */ /* 0x000fea0003800000 */
[----:B------:R0:W5:Y:S02]  /*3bd0*/  LDG.E.U8 R26, desc[UR18][R4.64+0x8] ;  /* 0x00000812041a7981 */ /* 0x000164000c1e1100 */
.L_x_51:
[----:B------:R-:W-:Y:S05]  /*3be0*/  BSYNC B1 ;  /* 0x0000000000017941 */ /* 0x000fea0003800000 */
.L_x_50:
[----:B-----5:R-:W-:Y:S01]  /*3bf0*/  LOP3.LUT R26, R26, 0xff, RZ, 0xc0, !PT ;  /* 0x000000ff1a1a7812 */ /* 0x020fe200078ec0ff */
[----:B------:R-:W-:Y:S01]  /*3c00*/  BSSY B1, `(.L_x_52) ;  /* 0x000000b000017945 */ /* 0x000fe20003800000 */
[----:B------:R-:W-:Y:S02]  /*3c10*/  ISETP.LT.OR P3, PT, R6, 0xa, !P0 ;  /* 0x0000000a0600780c */ /* 0x000fe40004761670 */
[----:B------:R-:W-:-:S05]  /*3c20*/  F2FP.F16.E5M2.UNPACK_B R26, R26 ;  /* 0x0000001aff1a723e */ /* 0x000fca00020004ff */
[----:B------:R-:W-:-:S05]  /*3c30*/  HADD2.F32 R26, -RZ, R26.H0_H0 ;  /* 0x2000001aff1a7230 */ /* 0x000fca0000004100 */
[----:B------:R-:W-:-:S04]  /*3c40*/  FMUL R26, R26, R15 ;  /* 0x0000000f1a1a7220 */ /* 0x000fc80000400000 */
[----:B------:R-:W-:-:S05]  /*3c50*/  FFMA R26, R147, R14, R26 ;  /* 0x0000000e931a7223 */ /* 0x000fca000000001a */
[----:B----4-:R-:W-:Y:S02]  /*3c60*/  F2FP.SATFINITE.E5M2.F32.PACK_AB_MERGE_C R27, RZ, R26, RZ ;  /* 0x0000001aff1b723e */ /* 0x010fe400048060ff */
[----:B------:R-:W-:-:S03]  /*3c70*/  PRMT R26, RZ, 0x7610, R26 ;  /* 0x00007610ff1a7816 */ /* 0x000fc6000000001a */
[----:B------:R4:W-:Y:S01]  /*3c80*/  @!P4 STG.E.U8 desc[UR18][R20.64+0x8], R27 ;  /* 0x0000081b1400c986 */ /* 0x0009e2000c101112 */
[----:B------:R-:W-:Y:S05]  /*3c90*/  @P3 BRA `(.L_x_53) ;  /* 0x0000000000043947 */ /* 0x000fea0003800000 */
[----:B------:R0:W5:Y:S02]  /*3ca0*/  LDG.E.U8 R26, desc[UR18][R4.64+0x9] ;  /* 0x00000912041a7981 */ /* 0x000164000c1e1100 */
.L_x_53:
[----:B------:R-:W-:Y:S05]  /*3cb0*/  BSYNC B1 ;  /* 0x0000000000017941 */ /* 0x000fea0003800000 */
.L_x_52:
        /* <DEDUP_REMOVED lines=12> */
.L_x_55:
[----:B------:R-:W-:Y:S05]  /*3d80*/  BSYNC B1 ;  /* 0x0000000000017941 */ /* 0x000fea0003800000 */
.L_x_54:
        /* <DEDUP_REMOVED lines=12> */
.L_x_57:
[----:B------:R-:W-:Y:S05]  /*3e50*/  BSYNC B1 ;  /* 0x0000000000017941 */ /* 0x000fea0003800000 */
.L_x_56:
        /* <DEDUP_REMOVED lines=12> */
.L_x_59:
[----:B------:R-:W-:Y:S05]  /*3f20*/  BSYNC B1 ;  /* 0x0000000000017941 */ /* 0x000fea0003800000 */
.L_x_58:
        /* <DEDUP_REMOVED lines=12> */
.L_x_61:
[----:B------:R-:W-:Y:S05]  /*3ff0*/  BSYNC B1 ;  /* 0x0000000000017941 */ /* 0x000fea0003800000 */
.L_x_60:
        /* <DEDUP_REMOVED lines=12> */
.L_x_63:
[----:B------:R-:W-:Y:S05]  /*40c0*/  BSYNC B1 ;  /* 0x0000000000017941 */ /* 0x000fea0003800000 */
.L_x_62:
        /* <DEDUP_REMOVED lines=12> */
.L_x_65:
[----:B------:R-:W-:Y:S05]  /*4190*/  BSYNC B1 ;  /* 0x0000000000017941 */ /* 0x000fea0003800000 */
.L_x_64:
        /* <DEDUP_REMOVED lines=12> */
.L_x_67:
[----:B------:R-:W-:Y:S05]  /*4260*/  BSYNC B1 ;  /* 0x0000000000017941 */ /* 0x000fea0003800000 */
.L_x_66:
        /* <DEDUP_REMOVED lines=12> */
.L_x_69:
[----:B------:R-:W-:Y:S05]  /*4330*/  BSYNC B1 ;  /* 0x0000000000017941 */ /* 0x000fea0003800000 */
.L_x_68:
        /* <DEDUP_REMOVED lines=12> */
.L_x_71:
[----:B------:R-:W-:Y:S05]  /*4400*/  BSYNC B1 ;  /* 0x0000000000017941 */ /* 0x000fea0003800000 */
.L_x_70:
        /* <DEDUP_REMOVED lines=12> */
.L_x_73:
[----:B------:R-:W-:Y:S05]  /*44d0*/  BSYNC B1 ;  /* 0x0000000000017941 */ /* 0x000fea0003800000 */
.L_x_72:
        /* <DEDUP_REMOVED lines=12> */
.L_x_75:
[----:B------:R-:W-:Y:S05]  /*45a0*/  BSYNC B1 ;  /* 0x0000000000017941 */ /* 0x000fea0003800000 */
.L_x_74:
        /* <DEDUP_REMOVED lines=12> */
.L_x_77:
[----:B------:R-:W-:Y:S05]  /*4670*/  BSYNC B1 ;  /* 0x0000000000017941 */ /* 0x000fea0003800000 */
.L_x_76:
        /* <DEDUP_REMOVED lines=12> */
.L_x_79:
[----:B------:R-:W-:Y:S05]  /*4740*/  BSYNC B1 ;  /* 0x0000000000017941 */ /* 0x000fea0003800000 */
.L_x_78:
        /* <DEDUP_REMOVED lines=12> */
.L_x_81:
[----:B------:R-:W-:Y:S05]  /*4810*/  BSYNC B1 ;  /* 0x0000000000017941 */ /* 0x000fea0003800000 */
.L_x_80:
        /* <DEDUP_REMOVED lines=12> */
.L_x_83:
[----:B------:R-:W-:Y:S05]  /*48e0*/  BSYNC B1 ;  /* 0x0000000000017941 */ /* 0x000fea0003800000 */
.L_x_82:
        /* <DEDUP_REMOVED lines=12> */
.L_x_85:
[----:B------:R-:W-:Y:S05]  /*49b0*/  BSYNC B1 ;  /* 0x0000000000017941 */ /* 0x000fea0003800000 */
.L_x_84:
        /* <DEDUP_REMOVED lines=12> */
.L_x_87:
[----:B------:R-:W-:Y:S05]  /*4a80*/  BSYNC B1 ;  /* 0x0000000000017941 */ /* 0x000fea0003800000 */
.L_x_86:
        /* <DEDUP_REMOVED lines=12> */
.L_x_89:
[----:B------:R-:W-:Y:S05]  /*4b50*/  BSYNC B1 ;  /* 0x0000000000017941 */ /* 0x000fea0003800000 */
.L_x_88:
        /* <DEDUP_REMOVED lines=12> */
.L_x_91:
[----:B------:R-:W-:Y:S05]  /*4c20*/  BSYNC B1 ;  /* 0x0000000000017941 */ /* 0x000fea0003800000 */
.L_x_90:
        /* <DEDUP_REMOVED lines=12> */
.L_x_93:
[----:B------:R-:W-:Y:S05]  /*4cf0*/  BSYNC B1 ;  /* 0x0000000000017941 */ /* 0x000fea0003800000 */
.L_x_92:
        /* <DEDUP_REMOVED lines=12> */
.L_x_95:
[----:B------:R-:W-:Y:S05]  /*4dc0*/  BSYNC B1 ;  /* 0x0000000000017941 */ /* 0x000fea0003800000 */
.L_x_94:
        /* <DEDUP_REMOVED lines=12> */
.L_x_97:
[----:B------:R-:W-:Y:S05]  /*4e90*/  BSYNC B1 ;  /* 0x0000000000017941 */ /* 0x000fea0003800000 */
.L_x_96:
        /* <DEDUP_REMOVED lines=12> */
.L_x_99:
[----:B------:R-:W-:Y:S05]  /*4f60*/  BSYNC B1 ;  /* 0x0000000000017941 */ /* 0x000fea0003800000 */
.L_x_98:
        /* <DEDUP_REMOVED lines=12> */
.L_x_101:
[----:B------:R-:W-:Y:S05]  /*5030*/  BSYNC B1 ;  /* 0x0000000000017941 */ /* 0x000fea0003800000 */
.L_x_100:
        /* <DEDUP_REMOVED lines=12> */
.L_x_103:
[----:B------:R-:W-:Y:S05]  /*5100*/  BSYNC B1 ;  /* 0x0000000000017941 */ /* 0x000fea0003800000 */
.L_x_102:
        /* <DEDUP_REMOVED lines=12> */
.L_x_105:
[----:B------:R-:W-:Y:S05]  /*51d0*/  BSYNC B1 ;  /* 0x0000000000017941 */ /* 0x000fea0003800000 */
.L_x_104:
        /* <DEDUP_REMOVED lines=12> */
.L_x_107:
[----:B------:R-:W-:Y:S05]  /*52a0*/  BSYNC B1 ;  /* 0x0000000000017941 */ /* 0x000fea0003800000 */
.L_x_106:
        /* <DEDUP_REMOVED lines=12> */
.L_x_109:
[----:B------:R-:W-:Y:S05]  /*5370*/  BSYNC B1 ;  /* 0x0000000000017941 */ /* 0x000fea0003800000 */
.L_x_108:
        /* <DEDUP_REMOVED lines=12> */
.L_x_111:
[----:B------:R-:W-:Y:S05]  /*5440*/  BSYNC B1 ;  /* 0x0000000000017941 */ /* 0x000fea0003800000 */
.L_x_110:
        /* <DEDUP_REMOVED lines=12> */
.L_x_113:
[----:B------:R-:W-:Y:S05]  /*5510*/  BSYNC B1 ;  /* 0x0000000000017941 */ /* 0x000fea0003800000 */
.L_x_112:
        /* <DEDUP_REMOVED lines=12> */
.L_x_115:
[----:B------:R-:W-:Y:S05]  /*55e0*/  BSYNC B1 ;  /* 0x0000000000017941 */ /* 0x000fea0003800000 */
.L_x_114:
        /* <DEDUP_REMOVED lines=12> */
.L_x_117:
[----:B------:R-:W-:Y:S05]  /*56b0*/  BSYNC B1 ;  /* 0x0000000000017941 */ /* 0x000fea0003800000 */
.L_x_116:
        /* <DEDUP_REMOVED lines=12> */
.L_x_119:
[----:B------:R-:W-:Y:S05]  /*5780*/  BSYNC B1 ;  /* 0x0000000000017941 */ /* 0x000fea0003800000 */
.L_x_118:
        /* <DEDUP_REMOVED lines=12> */
.L_x_121:
[----:B------:R-:W-:Y:S05]  /*5850*/  BSYNC B1 ;  /* 0x0000000000017941 */ /* 0x000fea0003800000 */
.L_x_120:
        /* <DEDUP_REMOVED lines=12> */
.L_x_123:
[----:B------:R-:W-:Y:S05]  /*5920*/  BSYNC B1 ;  /* 0x0000000000017941 */ /* 0x000fea0003800000 */
.L_x_122:
        /* <DEDUP_REMOVED lines=12> */
.L_x_125:
[----:B------:R-:W-:Y:S05]  /*59f0*/  BSYNC B1 ;  /* 0x0000000000017941 */ /* 0x000fea0003800000 */
.L_x_124:
        /* <DEDUP_REMOVED lines=12> */
.L_x_127:
[----:B------:R-:W-:Y:S05]  /*5ac0*/  BSYNC B1 ;  /* 0x0000000000017941 */ /* 0x000fea0003800000 */
.L_x_126:
        /* <DEDUP_REMOVED lines=12> */
.L_x_129:
[----:B------:R-:W-:Y:S05]  /*5b90*/  BSYNC B1 ;  /* 0x0000000000017941 */ /* 0x000fea0003800000 */
.L_x_128:
        /* <DEDUP_REMOVED lines=12> */
.L_x_131:
[----:B------:R-:W-:Y:S05]  /*5c60*/  BSYNC B1 ;  /* 0x0000000000017941 */ /* 0x000fea0003800000 */
.L_x_130:
        /* <DEDUP_REMOVED lines=12> */
.L_x_133:
[----:B------:R-:W-:Y:S05]  /*5d30*/  BSYNC B1 ;  /* 0x0000000000017941 */ /* 0x000fea0003800000 */
.L_x_132:
        /* <DEDUP_REMOVED lines=12> */
.L_x_135:
[----:B------:R-:W-:Y:S05]  /*5e00*/  BSYNC B1 ;  /* 0x0000000000017941 */ /* 0x000fea0003800000 */
.L_x_134:
        /* <DEDUP_REMOVED lines=12> */
.L_x_137:
[----:B------:R-:W-:Y:S05]  /*5ed0*/  BSYNC B1 ;  /* 0x0000000000017941 */ /* 0x000fea0003800000 */
.L_x_136:
        /* <DEDUP_REMOVED lines=12> */
.L_x_139:
[----:B------:R-:W-:Y:S05]  /*5fa0*/  BSYNC B1 ;  /* 0x0000000000017941 */ /* 0x000fea0003800000 */
.L_x_138:
        /* <DEDUP_REMOVED lines=12> */
.L_x_141:
[----:B------:R-:W-:Y:S05]  /*6070*/  BSYNC B1 ;  /* 0x0000000000017941 */ /* 0x000fea0003800000 */
.L_x_140:
        /* <DEDUP_REMOVED lines=12> */
.L_x_143:
[----:B------:R-:W-:Y:S05]  /*6140*/  BSYNC B1 ;  /* 0x0000000000017941 */ /* 0x000fea0003800000 */
.L_x_142:
        /* <DEDUP_REMOVED lines=12> */
.L_x_145:
[----:B------:R-:W-:Y:S05]  /*6210*/  BSYNC B1 ;  /* 0x0000000000017941 */ /* 0x000fea0003800000 */
.L_x_144:
        /* <DEDUP_REMOVED lines=12> */
.L_x_147:
[----:B------:R-:W-:Y:S05]  /*62e0*/  BSYNC B1 ;  /* 0x0000000000017941 */ /* 0x000fea0003800000 */
.L_x_146:
        /* <DEDUP_REMOVED lines=12> */
.L_x_149:
[----:B------:R-:W-:Y:S05]  /*63b0*/  BSYNC B1 ;  /* 0x0000000000017941 */ /* 0x000fea0003800000 */
.L_x_148:
        /* <DEDUP_REMOVED lines=12> */
.L_x_151:
[----:B------:R-:W-:Y:S05]  /*6480*/  BSYNC B1 ;  /* 0x0000000000017941 */ /* 0x000fea0003800000 */
.L_x_150:
        /* <DEDUP_REMOVED lines=12> */
.L_x_153:
[----:B------:R-:W-:Y:S05]  /*6550*/  BSYNC B1 ;  /* 0x0000000000017941 */ /* 0x000fea0003800000 */
.L_x_152:
        /* <DEDUP_REMOVED lines=12> */
.L_x_155:
[----:B------:R-:W-:Y:S05]  /*6620*/  BSYNC B1 ;  /* 0x0000000000017941 */ /* 0x000fea0003800000 */
.L_x_154:
        /* <DEDUP_REMOVED lines=12> */
.L_x_157:
[----:B------:R-:W-:Y:S05]  /*66f0*/  BSYNC B1 ;  /* 0x0000000000017941 */ /* 0x000fea0003800000 */
.L_x_156:
        /* <DEDUP_REMOVED lines=12> */
.L_x_159:
[----:B------:R-:W-:Y:S05]  /*67c0*/  BSYNC B1 ;  /* 0x0000000000017941 */ /* 0x000fea0003800000 */
.L_x_158:
        /* <DEDUP_REMOVED lines=12> */
.L_x_161:
[----:B------:R-:W-:Y:S05]  /*6890*/  BSYNC B1 ;  /* 0x0000000000017941 */ /* 0x000fea0003800000 */
.L_x_160:
        /* <DEDUP_REMOVED lines=12> */
.L_x_163:
[----:B------:R-:W-:Y:S05]  /*6960*/  BSYNC B1 ;  /* 0x0000000000017941 */ /* 0x000fea0003800000 */
.L_x_162:
[----:B-----5:R-:W-:Y:S01]  /*6970*/  LOP3.LUT R26, R26, 0xff, RZ, 0xc0, !PT ;  /* 0x000000ff1a1a7812 */ /* 0x020fe200078ec0ff */
[----:B------:R-:W-:Y:S01]  /*6980*/  BSSY B1, `(.L_x_164) ;  /* 0x000000b000017945 */ /* 0x000fe20003800000 */
[----:B------:R-:W-:Y:S02]  /*6990*/  ISETP.LT.OR P0, PT, R6, 0x7a, !P0 ;  /* 0x0000007a0600780c */ /* 0x000fe40004701670 */
[----:B------:R-:W-:-:S05]  /*69a0*/  F2FP.F16.E5M2.UNPACK_B R26, R26 ;  /* 0x0000001aff1a723e */ /* 0x000fca00020004ff */
[----:B------:R-:W-:-:S05]  /*69b0*/  HADD2.F32 R26, -RZ, R26.H0_H0 ;  /* 0x2000001aff1a7230 */ /* 0x000fca0000004100 */
[----:B------:R-:W-:-:S04]  /*69c0*/  FMUL R26, R26, R15 ;  /* 0x0000000f1a1a7220 */ /* 0x000fc80000400000 */
[----:B------:R-:W-:Y:S01]  /*69d0*/  FFMA R26, R23, R14, R26 ;  /* 0x0000000e171a7223 */ /* 0x000fe2000000001a */
[----:B------:R-:W-:-:S04]  /*69e0*/  PRMT R23, RZ, 0x7610, R23 ;  /* 0x00007610ff177816 */ /* 0x000fc80000000017 */
[----:B----4-:R-:W-:-:S05]  /*69f0*/  F2FP.SATFINITE.E5M2.F32.PACK_AB_MERGE_C R27, RZ, R26, RZ ;  /* 0x0000001aff1b723e */ /* 0x010fca00048060ff */
[----:B------:R4:W-:Y:S01]  /*6a00*/  @!P4 STG.E.U8 desc[UR18][R20.64+0x78], R27 ;  /* 0x0000781b1400c986 */ /* 0x0009e2000c101112 */
[----:B------:R-:W-:Y:S05]  /*6a10*/  @P0 BRA `(.L_x_165) ;  /* 0x0000000000040947 */ /* 0x000fea0003800000 */
[----:B------:R0:W5:Y:S02]  /*6a20*/  LDG.E.U8 R23, desc[UR18][R4.64+0x79] ;  /* 0x0000791204177981 */ /* 0x000164000c1e1100 */
.L_x_165:
[----:B------:R-:W-:Y:S05]  /*6a30*/  BSYNC B1 ;  /* 0x0000000000017941 */ /* 0x000fea0003800000 */
.L_x_164:
[----:B-----5:R-:W-:Y:S01]  /*6a40*/  LOP3.LUT R23, R23, 0xff, RZ, 0xc0, !PT ;  /* 0x000000ff17177812 */ /* 0x020fe200078ec0ff */
[----:B------:R-:W-:Y:S01]  /*6a50*/  BSSY B1, `(.L_x_166) ;  /* 0x000000b000017945 */ /* 0x000fe20003800000 */
[----:B------:R-:W-:Y:S02]  /*6a60*/  ISETP.LT.OR P3, PT, R6, 0x79, !P1 ;  /* 0x000000790600780c */ /* 0x000fe40004f61670 */
[----:B------:R-:W-:-:S05]  /*6a70*/  F2FP.F16.E5M2.UNPACK_B R23, R23 ;  /* 0x00000017ff17723e */ /* 0x000fca00020004ff */
[----:B0-2---:R-:W-:-:S05]  /*6a80*/  HADD2.F32 R4, -RZ, R23.H0_H0 ;  /* 0x20000017ff047230 */ /* 0x005fca0000004100 */
[----:B------:R-:W-:Y:S01]  /*6a90*/  FMUL R5, R4, R15 ;  /* 0x0000000f04057220 */ /* 0x000fe20000400000 */
[----:B------:R-:W-:-:S03]  /*6aa0*/  PRMT R4, RZ, 0x7610, R4 ;  /* 0x00007610ff047816 */ /* 0x000fc60000000004 */
[----:B------:R-:W-:-:S05]  /*6ab0*/  FFMA R5, R22, R14, R5 ;  /* 0x0000000e16057223 */ /* 0x000fca0000000005 */
[----:B------:R-:W-:-:S05]  /*6ac0*/  F2FP.SATFINITE.E5M2.F32.PACK_AB_MERGE_C R5, RZ, R5, RZ ;  /* 0x00000005ff05723e */ /* 0x000fca00048060ff */
[----:B------:R0:W-:Y:S01]  /*6ad0*/  @!P0 STG.E.U8 desc[UR18][R20.64+0x79], R5 ;  /* 0x0000790514008986 */ /* 0x0001e2000c101112 */
[----:B------:R-:W-:Y:S05]  /*6ae0*/  @P3 BRA `(.L_x_167) ;  /* 0x0000000000043947 */ /* 0x000fea0003800000 */
[----:B------:R2:W5:Y:S02]  /*6af0*/  LDG.E.U8 R4, desc[UR18][R24.64+0x78] ;  /* 0x0000781218047981 */ /* 0x000564000c1e1100 */
.L_x_167:
[----:B------:R-:W-:Y:S05]  /*6b00*/  BSYNC B1 ;  /* 0x0000000000017941 */ /* 0x000fea0003800000 */
.L_x_166:
[----:B-----5:R-:W-:Y:S01]  /*6b10*/  LOP3.LUT R4, R4, 0xff, RZ, 0xc0, !PT ;  /* 0x000000ff04047812 */ /* 0x020fe200078ec0ff */
[----:B------:R-:W-:Y:S01]  /*6b20*/  BSSY B1, `(.L_x_168) ;  /* 0x000000b000017945 */ /* 0x000fe20003800000 */
[----:B------:R-:W-:Y:S02]  /*6b30*/  ISETP.LT.OR P1, PT, R6, 0x7a, !P1 ;  /* 0x0000007a0600780c */ /* 0x000fe40004f21670 */
[----:B------:R-:W-:-:S05]  /*6b40*/  F2FP.F16.E5M2.UNPACK_B R4, R4 ;  /* 0x00000004ff04723e */ /* 0x000fca00020004ff */
[----:B------:R-:W-:-:S05]  /*6b50*/  HADD2.F32 R4, -RZ, R4.H0_H0 ;  /* 0x20000004ff047230 */ /* 0x000fca0000004100 */
[----:B------:R-:W-:-:S04]  /*6b60*/  FMUL R4, R4, R15 ;  /* 0x0000000f04047220 */ /* 0x000fc80000400000 */
[----:B------:R-:W-:-:S05]  /*6b70*/  FFMA R4, R89, R14, R4 ;  /* 0x0000000e59047223 */ /* 0x000fca0000000004 */
[----:B0-----:R-:W-:Y:S02]  /*6b80*/  F2FP.SATFINITE.E5M2.F32.PACK_AB_MERGE_C R5, RZ, R4, RZ ;  /* 0x00000004ff05723e */ /* 0x001fe400048060ff */
[----:B------:R-:W-:-:S03]  /*6b90*/  PRMT R4, RZ, 0x7610, R4 ;  /* 0x00007610ff047816 */ /* 0x000fc60000000004 */
[----:B------:R0:W-:Y:S01]  /*6ba0*/  @!P3 STG.E.U8 desc[UR18][R18.64+0x78], R5 ;  /* 0x000078051200b986 */ /* 0x0001e2000c101112 */
[----:B------:R-:W-:Y:S05]  /*6bb0*/  @P1 BRA `(.L_x_169) ;  /* 0x0000000000041947 */ /* 0x000fea0003800000 */
[----:B------:R0:W5:Y:S02]  /*6bc0*/  LDG.E.U8 R4, desc[UR18][R24.64+0x79] ;  /* 0x0000791218047981 */ /* 0x000164000c1e1100 */
.L_x_169:
[----:B------:R-:W-:Y:S05]  /*6bd0*/  BSYNC B1 ;  /* 0x0000000000017941 */ /* 0x000fea0003800000 */
.L_x_168:
[----:B------:R-:W-:Y:S05]  /*6be0*/  @P1 BRA `(.L_x_170) ;  /* 0x0000001000281947 */ /* 0x000fea0003800000 */
[----:B-----5:R-:W-:-:S04]  /*6bf0*/  LOP3.LUT R4, R4, 0xff, RZ, 0xc0, !PT ;  /* 0x000000ff04047812 */ /* 0x020fc800078ec0ff */
[----:B------:R-:W-:-:S05]  /*6c00*/  F2FP.F16.E5M2.UNPACK_B R4, R4 ;  /* 0x00000004ff04723e */ /* 0x000fca00020004ff */
[----:B------:R-:W-:-:S05]  /*6c10*/  HADD2.F32 R4, -RZ, R4.H0_H0 ;  /* 0x20000004ff047230 */ /* 0x000fca0000004100 */
[----:B0-----:R-:W-:-:S04]  /*6c20*/  FMUL R5, R4, R15 ;  /* 0x0000000f04057220 */ /* 0x001fc80000400000 */
[----:B------:R-:W-:-:S05]  /*6c30*/  FFMA R5, R88, R14, R5 ;  /* 0x0000000e58057223 */ /* 0x000fca0000000005 */
[----:B------:R-:W-:-:S05]  /*6c40*/  F2FP.SATFINITE.E5M2.F32.PACK_AB_MERGE_C R5, RZ, R5, RZ ;  /* 0x00000005ff05723e */ /* 0x000fca00048060ff */
[----:B------:R0:W-:Y:S01]  /*6c50*/  STG.E.U8 desc[UR18][R18.64+0x79], R5 ;  /* 0x0000790512007986 */ /* 0x0001e2000c101112 */
[----:B------:R-:W-:Y:S05]  /*6c60*/  BRA `(.L_x_170) ;  /* 0x0000001000087947 */ /* 0x000fea0003800000 */
.L_x_41:
[----:B------:R-:W-:Y:S01]  /*6c70*/  ISETP.GE.AND P1, PT, R30, 0x1, PT ;  /* 0x000000011e00780c */ /* 0x000fe20003f26270 */
[-C--:B--2---:R-:W-:Y:S01]  /*6c80*/  FMUL R151, R151, R14.reuse ;  /* 0x0000000e97977220 */ /* 0x084fe20000400000 */
[-C--:B------:R-:W-:Y:S01]  /*6c90*/  FMUL R146, R146, R14.reuse ;  /* 0x0000000e92927220 */ /* 0x080fe20000400000 */
[----:B------:R-:W-:Y:S01]  /*6ca0*/  ISETP.GE.AND P0, PT, R30, 0x9, PT ;  /* 0x000000091e00780c */ /* 0x000fe20003f06270 */
[-C--:B------:R-:W-:Y:S01]  /*6cb0*/  FMUL R149, R149, R14.reuse ;  /* 0x0000000e95957220 */ /* 0x080fe20000400000 */
[----:B------:R-:W-:Y:S01]  /*6cc0*/  ISETP.LT.OR P4, PT, R6, 0x1, !P1 ;  /* 0x000000010600780c */ /* 0x000fe20004f81670 */
[-C--:B------:R-:W-:Y:S01]  /*6cd0*/  FMUL R144, R144, R14.reuse ;  /* 0x0000000e90907220 */ /* 0x080fe20000400000 */
[----:B------:R-:W-:Y:S01]  /*6ce0*/  ISETP.LT.OR P5, PT, R6, 0x2, !P1 ;  /* 0x000000020600780c */ /* 0x000fe20004fa1670 */
[-C--:B------:R-:W-:Y:S01]  /*6cf0*/  FMUL R147, R147, R14.reuse ;  /* 0x0000000e93937220 */ /* 0x080fe20000400000 */
[----:B------:R-:W-:Y:S01]  /*6d00*/  F2FP.SATFINITE.E5M2.F32.PACK_AB_MERGE_C R151, RZ, R151, RZ ;  /* 0x00000097ff97723e */ /* 0x000fe200048060ff */
[----:B------:R-:W-:Y:S01]  /*6d10*/  FMUL R142, R142, R14 ;  /* 0x0000000e8e8e7220 */ /* 0x000fe20000400000 */
[----:B------:R-:W-:Y:S01]  /*6d20*/  F2FP.SATFINITE.E5M2.F32.PACK_AB_MERGE_C R5, RZ, R146, RZ ;  /* 0x00000092ff05723e */ /* 0x000fe200048060ff */
[-C--:B------:R-:W-:Y:S01]  /*6d30*/  FMUL R145, R145, R14.reuse ;  /* 0x0000000e91917220 */ /* 0x080fe20000400000 */
[----:B------:R-:W-:Y:S01]  /*6d40*/  ISETP.LT.OR P3, PT, R6, 0x1, !P0 ;  /* 0x000000010600780c */ /* 0x000fe20004761670 */
[-C--:B------:R-:W-:Y:S01]  /*6d50*/  FMUL R140, R140, R14.reuse ;  /* 0x0000000e8c8c7220 */ /* 0x080fe20000400000 */
[C---:B------:R-:W-:Y:S01]  /*6d60*/  ISETP.LT.OR P6, PT, R6.reuse, 0xa, !P1 ;  /* 0x0000000a0600780c */ /* 0x040fe20004fc1670 */
[-C--:B------:R-:W-:Y:S01]  /*6d70*/  FMUL R143, R143, R14.reuse ;  /* 0x0000000e8f8f7220 */ /* 0x080fe20000400000 */
[----:B------:R-:W-:Y:S01]  /*6d80*/  F2FP.SATFINITE.E5M2.F32.PACK_AB_MERGE_C R149, RZ, R149, RZ ;  /* 0x00000095ff95723e */ /* 0x000fe200048060ff */
[----:B------:R-:W-:Y:S01]  /*6d90*/  @!P4 STG.E.U8 desc[UR18][R20.64], R151 ;  /* 0x000000971400c986 */ /* 0x000fe2000c101112 */
[----:B------:R-:W-:Y:S01]  /*6da0*/  ISETP.LT.OR P4, PT, R6, 0x2, !P0 ;  /* 0x000000020600780c */ /* 0x000fe20004781670 */
[----:B------:R-:W-:Y:S01]  /*6db0*/  FMUL R138, R138, R14 ;  /* 0x0000000e8a8a7220 */ /* 0x000fe20000400000 */
[----:B------:R-:W-:Y:S01]  /*6dc0*/  F2FP.SATFINITE.E5M2.F32.PACK_AB_MERGE_C R25, RZ, R144, RZ ;  /* 0x00000090ff19723e */ /* 0x000fe200048060ff */
[----:B------:R0:W-:Y:S01]  /*6dd0*/  @!P5 STG.E.U8 desc[UR18][R20.64+0x1], R5 ;  /* 0x000001051400d986 */ /* 0x0001e2000c101112 */
[C---:B------:R-:W-:Y:S01]  /*6de0*/  ISETP.LT.OR P5, PT, R6.reuse, 0x9, !P1 ;  /* 0x000000090600780c */ /* 0x040fe20004fa1670 */
[-C--:B------:R-:W-:Y:S01]  /*6df0*/  FMUL R141, R141, R14.reuse ;  /* 0x0000000e8d8d7220 */ /* 0x080fe20000400000 */
[----:B------:R-:W-:Y:S01]  /*6e00*/  F2FP.SATFINITE.E5M2.F32.PACK_AB_MERGE_C R147, RZ, R147, RZ ;  /* 0x00000093ff93723e */ /* 0x000fe200048060ff */
[----:B------:R-:W-:Y:S01]  /*6e10*/  @!P3 STG.E.U8 desc[UR18][R18.64], R149 ;  /* 0x000000951200b986 */ /* 0x000fe2000c101112 */
[----:B------:R-:W-:Y:S01]  /*6e20*/  ISETP.LT.OR P3, PT, R6, 0x9, !P0 ;  /* 0x000000090600780c */ /* 0x000fe20004761670 */
[-C--:B------:R-:W-:Y:S01]  /*6e30*/  FMUL R136, R136, R14.reuse ;  /* 0x0000000e88887220 */ /* 0x080fe20000400000 */
[----:B------:R-:W-:Y:S01]  /*6e40*/  F2FP.SATFINITE.E5M2.F32.PACK_AB_MERGE_C R145, RZ, R145, RZ ;  /* 0x00000091ff91723e */ /* 0x000fe200048060ff */
[-C--:B------:R-:W-:Y:S01]  /*6e50*/  FMUL R139, R139, R14.reuse ;  /* 0x0000000e8b8b7220 */ /* 0x080fe20000400000 */
[----:B------:R-:W-:Y:S01]  /*6e60*/  F2FP.SATFINITE.E5M2.F32.PACK_AB_MERGE_C R143, RZ, R143, RZ ;  /* 0x0000008fff8f723e */ /* 0x000fe200048060ff */
[----:B------:R1:W-:Y:S01]  /*6e70*/  @!P4 STG.E.U8 desc[UR18][R18.64+0x1], R25 ;  /* 0x000001191200c986 */ /* 0x0003e2000c101112 */
[----:B------:R-:W-:Y:S01]  /*6e80*/  ISETP.LT.OR P4, PT, R6, 0xa, !P0 ;  /* 0x0000000a0600780c */ /* 0x000fe20004781670 */
[----:B------:R-:W-:Y:S01]  /*6e90*/  FMUL R134, R134, R14 ;  /* 0x0000000e86867220 */ /* 0x000fe20000400000 */
[----:B0-----:R-:W-:Y:S01]  /*6ea0*/  F2FP.SATFINITE.E5M2.F32.PACK_AB_MERGE_C R5, RZ, R142, RZ ;  /* 0x0000008eff05723e */ /* 0x001fe200048060ff */
[----:B------:R-:W-:Y:S01]  /*6eb0*/  @!P5 STG.E.U8 desc[UR18][R20.64+0x8], R147 ;  /* 0x000008931400d986 */ /* 0x000fe2000c101112 */
[C---:B------:R-:W-:Y:S01]  /*6ec0*/  ISETP.LT.OR P5, PT, R6.reuse, 0x11, !P1 ;  /* 0x000000110600780c */ /* 0x040fe20004fa1670 */
[-C--:B------:R-:W-:Y:S01]  /*6ed0*/  FMUL R137, R137, R14.reuse ;  /* 0x0000000e89897220 */ /* 0x080fe20000400000 */
[----:B------:R-:W-:Y:S01]  /*6ee0*/  F2FP.SATFINITE.E5M2.F32.PACK_AB_MERGE_C R141, RZ, R141, RZ ;  /* 0x0000008dff8d723e */ /* 0x000fe200048060ff */
[----:B------:R0:W-:Y:S01]  /*6ef0*/  @!P6 STG.E.U8 desc[UR18][R20.64+0x9], R5 ;  /* 0x000009051400e986 */ /* 0x0001e2000c101112 */
[----:B------:R-:W-:Y:S01]  /*6f00*/  ISETP.LT.OR P6, PT, R6, 0x12, !P1 ;  /* 0x000000120600780c */ /* 0x000fe20004fc1670 */
[----:B------:R-:W-:Y:S01]  /*6f10*/  FMUL R132, R132, R14 ;  /* 0x0000000e84847220 */ /* 0x000fe20000400000 */
[----:B------:R-:W-:Y:S01]  /*6f20*/  F2FP.SATFINITE.E5M2.F32.PACK_AB_MERGE_C R139, RZ, R139, RZ ;  /* 0x0000008bff8b723e */ /* 0x000fe200048060ff */
[----:B------:R-:W-:Y:S01]  /*6f30*/  @!P3 STG.E.U8 desc[UR18][R18.64+0x8], R145 ;  /* 0x000008911200b986 */ /* 0x000fe2000c101112 */
[----:B-1----:R-:W-:Y:S01]  /*6f40*/  F2FP.SATFINITE.E5M2.F32.PACK_AB_MERGE_C R25, RZ, R140, RZ ;  /* 0x0000008cff19723e */ /* 0x002fe200048060ff */
[-C--:B------:R-:W-:Y:S01]  /*6f50*/  FMUL R135, R135, R14.reuse ;  /* 0x0000000e87877220 */ /* 0x080fe20000400000 */
[----:B------:R-:W-:Y:S01]  /*6f60*/  ISETP.LT.OR P3, PT, R6, 0x11, !P0 ;  /* 0x000000110600780c */ /* 0x000fe20004761670 */
[-C--:B------:R-:W-:Y:S01]  /*6f70*/  FMUL R130, R130, R14.reuse ;  /* 0x0000000e82827220 */ /* 0x080fe20000400000 */
[----:B------:R-:W-:Y:S01]  /*6f80*/  F2FP.SATFINITE.E5M2.F32.PACK_AB_MERGE_C R137, RZ, R137, RZ ;  /* 0x00000089ff89723e */ /* 0x000fe200048060ff */
[----:B------:R1:W-:Y:S01]  /*6f90*/  @!P4 STG.E.U8 desc[UR18][R18.64+0x9], R25 ;  /* 0x000009191200c986 */ /* 0x0003e2000c101112 */
[C---:B------:R-:W-:Y:S01]  /*6fa0*/  ISETP.LT.OR P4, PT, R6.reuse, 0x12, !P0 ;  /* 0x000000120600780c */ /* 0x040fe20004781670 */
[----:B------:R-:W-:Y:S01]  /*6fb0*/  FMUL R133, R133, R14 ;  /* 0x0000000e85857220 */ /* 0x000fe20000400000 */
[----:B0-----:R-:W-:Y:S01]  /*6fc0*/  F2FP.SATFINITE.E5M2.F32.PACK_AB_MERGE_C R5, RZ, R138, RZ ;  /* 0x0000008aff05723e */ /* 0x001fe200048060ff */
[----:B------:R-:W-:Y:S01]  /*6fd0*/  @!P5 STG.E.U8 desc[UR18][R20.64+0x10], R143 ;  /* 0x0000108f1400d986 */ /* 0x000fe2000c101112 */
[----:B------:R-:W-:Y:S01]  /*6fe0*/  ISETP.LT.OR P5, PT, R6, 0x19, !P1 ;  /* 0x000000190600780c */ /* 0x000fe20004fa1670 */
[-C--:B------:R-:W-:Y:S01]  /*6ff0*/  FMUL R128, R128, R14.reuse ;  /* 0x0000000e80807220 */ /* 0x080fe20000400000 */
[----:B------:R-:W-:Y:S01]  /*7000*/  F2FP.SATFINITE.E5M2.F32.PACK_AB_MERGE_C R135, RZ, R135, RZ ;  /* 0x00000087ff87723e */ /* 0x000fe200048060ff */
[----:B------:R0:W-:Y:S01]  /*7010*/  @!P6 STG.E.U8 desc[UR18][R20.64+0x11], R5 ;  /* 0x000011051400e986 */ /* 0x0001e2000c101112 */
[----:B------:R-:W-:Y:S01]  /*7020*/  ISETP.LT.OR P6, PT, R6, 0x1a, !P1 ;  /* 0x0000001a0600780c */ /* 0x000fe20004fc1670 */
[-C--:B------:R-:W-:Y:S01]  /*7030*/  FMUL R131, R131, R14.reuse ;  /* 0x0000000e83837220 */ /* 0x080fe20000400000 */
[----:B------:R-:W-:Y:S01]  /*7040*/  FMUL R126, R126, R14 ;  /* 0x0000000e7e7e7220 */ /* 0x000fe20000400000 */
[----:B-1----:R-:W-:Y:S01]  /*7050*/  F2FP.SATFINITE.E5M2.F32.PACK_AB_MERGE_C R25, RZ, R136, RZ ;  /* 0x00000088ff19723e */ /* 0x002fe200048060ff */
[----:B------:R-:W-:Y:S01]  /*7060*/  @!P3 STG.E.U8 desc[UR18][R18.64+0x10], R141 ;  /* 0x0000108d1200b986 */ /* 0x000fe2000c101112 */
[C---:B------:R-:W-:Y:S01]  /*7070*/  ISETP.LT.OR P3, PT, R6.reuse, 0x19, !P0 ;  /* 0x000000190600780c */ /* 0x040fe20004761670 */
        /* <DEDUP_REMOVED lines=37> */
[-C--:B------:R-:W-:Y:S01]  /*72d0*/  FMUL R114, R114, R14.reuse ;  /* 0x0000000e72727220 */ /* 0x080fe20000400000 */
        /* <DEDUP_REMOVED lines=81> */
[C---:B------:R-:W-:Y:S01]  /*77f0*/  ISETP.LT.OR P6, PT, R6.reuse, 0x52, !P1 ;  /* 0x000000520600780c */ /* 0x040fe20004fc1670 */
        /* <DEDUP_REMOVED lines=22> */
[----:B------:R-:W-:-:S02]  /*7960*/  ISETP.LT.OR P3, PT, R6, 0x59, !P0 ;  /* 0x000000590600780c */ /* 0x000fc40004761670 */
[----:B------:R-:W-:Y:S01]  /*7970*/  F2FP.SATFINITE.E5M2.F32.PACK_AB_MERGE_C R93, RZ, R93, RZ ;  /* 0x0000005dff5d723e */ /* 0x000fe200048060ff */
[----:B------:R1:W-:Y:S01]  /*7980*/  @!P4 STG.E.U8 desc[UR18][R18.64+0x51], R25 ;  /* 0x000051191200c986 */ /* 0x0003e2000c101112 */
[C---:B------:R-:W-:Y:S02]  /*7990*/  ISETP.LT.OR P4, PT, R6.reuse, 0x5a, !P0 ;  /* 0x0000005a0600780c */ /* 0x040fe40004781670 */
[----:B0-----:R-:W-:Y:S01]  /*79a0*/  F2FP.SATFINITE.E5M2.F32.PACK_AB_MERGE_C R5, RZ, R102, RZ ;  /* 0x00000066ff05723e */ /* 0x001fe200048060ff */
[----:B------:R-:W-:Y:S01]  /*79b0*/  @!P5 STG.E.U8 desc[UR18][R20.64+0x58], R107 ;  /* 0x0000586b1400d986 */ /* 0x000fe2000c101112 */
[C---:B------:R-:W-:Y:S02]  /*79c0*/  ISETP.LT.OR P5, PT, R6.reuse, 0x61, !P1 ;  /* 0x000000610600780c */ /* 0x040fe40004fa1670 */
[----:B------:R-:W-:Y:S01]  /*79d0*/  F2FP.SATFINITE.E5M2.F32.PACK_AB_MERGE_C R23, RZ, R23, RZ ;  /* 0x00000017ff17723e */ /* 0x000fe200048060ff */
[----:B------:R0:W-:Y:S01]  /*79e0*/  @!P6 STG.E.U8 desc[UR18][R20.64+0x59], R5 ;  /* 0x000059051400e986 */ /* 0x0001e2000c101112 */
[----:B------:R-:W-:-:S02]  /*79f0*/  ISETP.LT.OR P6, PT, R6, 0x62, !P1 ;  /* 0x000000620600780c */ /* 0x000fc40004fc1670 */
[----:B------:R-:W-:Y:S01]  /*7a00*/  F2FP.SATFINITE.E5M2.F32.PACK_AB_MERGE_C R89, RZ, R89, RZ ;  /* 0x00000059ff59723e */ /* 0x000fe200048060ff */
[----:B------:R-:W-:Y:S01]  /*7a10*/  @!P3 STG.E.U8 desc[UR18][R18.64+0x58], R105 ;  /* 0x000058691200b986 */ /* 0x000fe2000c101112 */
[----:B-1----:R-:W-:Y:S02]  /*7a20*/  F2FP.SATFINITE.E5M2.F32.PACK_AB_MERGE_C R25, RZ, R100, RZ ;  /* 0x00000064ff19723e */ /* 0x002fe400048060ff */
[C---:B------:R-:W-:Y:S02]  /*7a30*/  ISETP.LT.OR P3, PT, R6.reuse, 0x61, !P0 ;  /* 0x000000610600780c */ /* 0x040fe40004761670 */
[----:B------:R-:W-:Y:S01]  /*7a40*/  F2FP.SATFINITE.E5M2.F32.PACK_AB_MERGE_C R27, RZ, R88, RZ ;  /* 0x00000058ff1b723e */ /* 0x000fe200048060ff */
[----:B------:R1:W-:Y:S01]  /*7a50*/  @!P4 STG.E.U8 desc[UR18][R18.64+0x59], R25 ;  /* 0x000059191200c986 */ /* 0x0003e2000c101112 */
[C---:B------:R-:W-:Y:S02]  /*7a60*/  ISETP.LT.OR P4, PT, R6.reuse, 0x62, !P0 ;  /* 0x000000620600780c */ /* 0x040fe40004781670 */
[----:B0-----:R-:W-:Y:S01]  /*7a70*/  F2FP.SATFINITE.E5M2.F32.PACK_AB_MERGE_C R5, RZ, R98, RZ ;  /* 0x00000062ff05723e */ /* 0x001fe200048060ff */
[----:B------:R-:W-:Y:S01]  /*7a80*/  @!P5 STG.E.U8 desc[UR18][R20.64+0x60], R101 ;  /* 0x000060651400d986 */ /* 0x000fe2000c101112 */
[----:B------:R-:W-:-:S03]  /*7a90*/  ISETP.LT.OR P5, PT, R6, 0x69, !P1 ;  /* 0x000000690600780c */ /* 0x000fc60004fa1670 */
[----:B------:R0:W-:Y:S01]  /*7aa0*/  @!P6 STG.E.U8 desc[UR18][R20.64+0x61], R5 ;  /* 0x000061051400e986 */ /* 0x0001e2000c101112 */
[C---:B------:R-:W-:Y:S02]  /*7ab0*/  ISETP.LT.OR P6, PT, R6.reuse, 0x6a, !P1 ;  /* 0x0000006a0600780c */ /* 0x040fe40004fc1670 */
[----:B-1----:R-:W-:Y:S01]  /*7ac0*/  F2FP.SATFINITE.E5M2.F32.PACK_AB_MERGE_C R25, RZ, R96, RZ ;  /* 0x00000060ff19723e */ /* 0x002fe200048060ff */
[----:B------:R-:W-:Y:S01]  /*7ad0*/  @!P3 STG.E.U8 desc[UR18][R18.64+0x60], R103 ;  /* 0x000060671200b986 */ /* 0x000fe2000c101112 */
[----:B------:R-:W-:-:S03]  /*7ae0*/  ISETP.LT.OR P3, PT, R6, 0x69, !P0 ;  /* 0x000000690600780c */ /* 0x000fc60004761670 */
        /* <DEDUP_REMOVED lines=12> */
[C---:B------:R-:W-:Y:S01]  /*7bb0*/  ISETP.LT.OR P1, PT, R6.reuse, 0x7a, !P1 ;  /* 0x0000007a0600780c */ /* 0x040fe20004f21670 */
[----:B------:R2:W-:Y:S01]  /*7bc0*/  @!P5 STG.E.U8 desc[UR18][R20.64+0x70], R95 ;  /* 0x0000705f1400d986 */ /* 0x0005e2000c101112 */
[C---:B------:R-:W-:Y:S02]  /*7bd0*/  ISETP.LT.OR P5, PT, R6.reuse, 0x72, !P0 ;  /* 0x000000720600780c */ /* 0x040fe400047a1670 */
[----:B0-----:R-:W-:Y:S01]  /*7be0*/  F2FP.SATFINITE.E5M2.F32.PACK_AB_MERGE_C R5, RZ, R90, RZ ;  /* 0x0000005aff05723e */ /* 0x001fe200048060ff */
[----:B------:R2:W-:Y:S01]  /*7bf0*/  @!P6 STG.E.U8 desc[UR18][R20.64+0x71], R91 ;  /* 0x0000715b1400e986 */ /* 0x0005e2000c101112 */
[C---:B------:R-:W-:Y:S02]  /*7c00*/  ISETP.LT.OR P6, PT, R6.reuse, 0x79, !P0 ;  /* 0x000000790600780c */ /* 0x040fe400047c1670 */
[----:B------:R-:W-:Y:S01]  /*7c10*/  ISETP.LT.OR P0, PT, R6, 0x7a, !P0 ;  /* 0x0000007a0600780c */ /* 0x000fe20004701670 */
[----:B------:R2:W-:Y:S01]  /*7c20*/  @!P3 STG.E.U8 desc[UR18][R18.64+0x70], R93 ;  /* 0x0000705d1200b986 */ /* 0x0005e2000c101112 */
[----:B-1----:R-:W-:-:S05]  /*7c30*/  F2FP.SATFINITE.E5M2.F32.PACK_AB_MERGE_C R25, RZ, R22, RZ ;  /* 0x00000016ff19723e */ /* 0x002fca00048060ff */
[----:B------:R2:W-:Y:S04]  /*7c40*/  @!P5 STG.E.U8 desc[UR18][R18.64+0x71], R5 ;  /* 0x000071051200d986 */ /* 0x0005e8000c101112 */
[----:B------:R2:W-:Y:S04]  /*7c50*/  @!P4 STG.E.U8 desc[UR18][R20.64+0x78], R23 ;  /* 0x000078171400c986 */ /* 0x0005e8000c101112 */
[----:B------:R2:W-:Y:S04]  /*7c60*/  @!P1 STG.E.U8 desc[UR18][R20.64+0x79], R25 ;  /* 0x0000791914009986 */ /* 0x0005e8000c101112 */
[----:B------:R2:W-:Y:S04]  /*7c70*/  @!P6 STG.E.U8 desc[UR18][R18.64+0x78], R89 ;  /* 0x000078591200e986 */ /* 0x0005e8000c101112 */
[----:B------:R2:W-:Y:S02]  /*7c80*/  @!P0 STG.E.U8 desc[UR18][R18.64+0x79], R27 ;  /* 0x0000791b12008986 */ /* 0x0005e4000c101112 */
.L_x_170:
[----:B------:R-:W-:Y:S05]  /*7c90*/  BSYNC B0 ;  /* 0x0000000000007941 */ /* 0x000fea0003800000 */
.L_x_40:
[C---:B------:R-:W-:Y:S01]  /*7ca0*/  LEA R2, P0, R8.reuse, R2, 0x1 ;  /* 0x0000000208027211 */ /* 0x040fe200078008ff */
[----:B------:R-:W-:Y:S01]  /*7cb0*/  ULDC.64 UR6, c[0x0][0x650] ;  /* 0x0001940000067ab9 */ /* 0x000fe20000000a00 */
[----:B-----5:R-:W-:Y:S01]  /*7cc0*/  IMAD.U32 R4, RZ, RZ, UR16 ;  /* 0x00000010ff047e24 */ /* 0x020fe2000f8e00ff */
[----:B0-2---:R-:W-:Y:S01]  /*7cd0*/  PRMT R18, RZ, 0x7610, R18 ;  /* 0x00007610ff127816 */ /* 0x005fe20000000012 */
[----:B------:R-:W-:Y:S01]  /*7ce0*/  IMAD.MOV.U32 R6, RZ, RZ, -0x1 ;  /* 0xffffffffff067424 */ /* 0x000fe200078e00ff */
[----:B------:R-:W-:Y:S01]  /*7cf0*/  LEA.HI.X R3, R8, R3, R0, 0x1, P0 ;  /* 0x0000000308037211 */ /* 0x000fe200000f0c00 */
[----:B------:R0:W-:Y:S01]  /*7d00*/  SYNCS.ARRIVE.TRANS64.A1T0 RZ, [R4+UR21], RZ ;  /* 0x000000ff04ff79a7 */ /* 0x0001e20008100015 */
[----:B------:R-:W-:Y:S01]  /*7d10*/  ISETP.GE.U32.AND P0, PT, R2, UR6, PT ;  /* 0x0000000602007c0c */ /* 0x000fe2000bf06070 */
[----:B------:R-:W-:-:S03]  /*7d20*/  IMAD.MOV.U32 R5, RZ, RZ, -0x1 ;  /* 0xffffffffff057424 */ /* 0x000fc600078e00ff */
[----:B------:R-:W-:Y:S01]  /*7d30*/  ISETP.GE.U32.AND.EX P0, PT, R3, UR7, PT, P0 ;  /* 0x0000000703007c0c */ /* 0x000fe2000bf06100 */
[----:B0-----:R-:W-:-:S12]  /*7d40*/  IMAD.MOV.U32 R4, RZ, RZ, -0x1 ;  /* 0xffffffffff047424 */ /* 0x001fd800078e00ff */
[----:B------:R-:W-:Y:S05]  /*7d50*/  @P0 BRA `(.L_x_171) ;  /* 0x0000000400600947 */ /* 0x000fea0003800000 */
[----:B------:R-:W0:Y:S01]  /*7d60*/  S2R R28, SR_CTAID.X ;  /* 0x00000000001c7919 */ /* 0x000e220000002500 */
[----:B------:R-:W2:Y:S01]  /*7d70*/  LDC.64 R22, c[0x0][0x628] ;  /* 0x00018a00ff167b82 */ /* 0x000ea20000000a00 */
[----:B------:R-:W-:Y:S01]  /*7d80*/  ULDC UR6, c[0x0][0x150] ;  /* 0x0000540000067ab9 */ /* 0x000fe20000000800 */
[----:B-1--4-:R-:W-:Y:S01]  /*7d90*/  IMAD.MOV.U32 R20, RZ, RZ, R2 ;  /* 0x000000ffff147224 */ /* 0x012fe200078e0002 */
[----:B------:R-:W1:Y:S01]  /*7da0*/  S2R R30, SR_CTAID.Y ;  /* 0x00000000001e7919 */ /* 0x000e620000002600 */
[----:B------:R-:W-:-:S04]  /*7db0*/  IMAD.MOV.U32 R21, RZ, RZ, R3 ;  /* 0x000000ffff157224 */ /* 0x000fc800078e0003 */
[----:B------:R-:W4:Y:S08]  /*7dc0*/  LDC R31, c[0x0][0x144] ;  /* 0x00005100ff1f7b82 */ /* 0x000f300000000800 */
[----:B------:R-:W1:Y:S08]  /*7dd0*/  LDC R6, c[0x0][0x630] ;  /* 0x00018c00ff067b82 */ /* 0x000e700000000800 */
[----:B------:R-:W1:Y:S01]  /*7de0*/  LDC.64 R26, c[0x0][0x620] ;  /* 0x00018800ff1a7b82 */ /* 0x000e620000000a00 */
[----:B--2---:R-:W-:-:S04]  /*7df0*/  ISETP.NE.U32.AND P0, PT, R22, RZ, PT ;  /* 0x000000ff1600720c */ /* 0x004fc80003f05070 */
[----:B------:R-:W-:Y:S02]  /*7e00*/  ISETP.NE.AND.EX P0, PT, R23, RZ, PT, P0 ;  /* 0x000000ff1700720c */ /* 0x000fe40003f05300 */
[----:B0-----:R-:W-:-:S05]  /*7e10*/  I2FP.F32.U32 R4, R28 ;  /* 0x0000001c00047245 */ /* 0x001fca0000201000 */
[----:B------:R-:W-:-:S04]  /*7e20*/  FMUL R4, R4, UR6 ;  /* 0x0000000604047c20 */ /* 0x000fc80008400000 */
[----:B------:R0:W2:Y:S02]  /*7e30*/  F2I.U32.TRUNC.NTZ R29, R4 ;  /* 0x00000004001d7305 */ /* 0x0000a4000020f000 */
[----:B----4-:R-:W-:Y:S05]  /*7e40*/  @!P0 BRA `(.L_x_172) ;  /* 0x0000000000288947 */ /* 0x010fea0003800000 */
[----:B------:R-:W4:Y:S02]  /*7e50*/  LDC R5, c[0x0][0x634] ;  /* 0x00018d00ff057b82 */ /* 0x000f240000000800 */
[----:B----4-:R-:W-:-:S05]  /*7e60*/  IADD3 R21, P0, R2, R5, RZ ;  /* 0x0000000502157210 */ /* 0x010fca0007f1e0ff */
[----:B---3--:R-:W-:-:S04]  /*7e70*/  IMAD.X R25, RZ, RZ, R3, P0 ;  /* 0x000000ffff197224 */ /* 0x008fc800000e0603 */
[----:B0-----:R-:W-:-:S04]  /*7e80*/  IMAD.WIDE.U32 R4, R25, R22, RZ ;  /* 0x0000001619047225 */ /* 0x001fc800078e00ff */
[----:B------:R-:W-:-:S04]  /*7e90*/  IMAD.WIDE.U32 R18, P0, R21, R23, R4 ;  /* 0x0000001715127225 */ /* 0x000fc80007800004 */
[----:B------:R-:W-:-:S04]  /*7ea0*/  IMAD.WIDE.U32 R4, R21, R22, RZ ;  /* 0x0000001615047225 */ /* 0x000fc800078e00ff */
[----:B------:R-:W-:Y:S01]  /*7eb0*/  IMAD.X R21, RZ, RZ, RZ, P0 ;  /* 0x000000ffff157224 */ /* 0x000fe200000e06ff */
[----:B------:R-:W-:Y:S01]  /*7ec0*/  IADD3 RZ, P0, R5, R18, RZ ;  /* 0x0000001205ff7210 */ /* 0x000fe20007f1e0ff */
[----:B------:R-:W-:-:S04]  /*7ed0*/  IMAD.MOV.U32 R20, RZ, RZ, R19 ;  /* 0x000000ffff147224 */ /* 0x000fc800078e0013 */
[----:B------:R-:W-:-:S08]  /*7ee0*/  IMAD.WIDE.U32.X R20, R25, R23, R20, P0 ;  /* 0x0000001719147225 */ /* 0x000fd000000e0414 */
.L_x_172:
[-CC-:B-1-3--:R-:W-:Y:S01]  /*7ef0*/  SHF.R.U64 R24, R20, R6.reuse, R21.reuse ;  /* 0x0000000614187219 */ /* 0x18afe20000001215 */
[----:B------:R-:W1:Y:S01]  /*7f00*/  LDC.64 R34, c[0x0][0x640] ;  /* 0x00019000ff227b82 */ /* 0x000e620000000a00 */
[----:B0-----:R-:W-:Y:S01]  /*7f10*/  SHF.R.U32.HI R4, RZ, R6, R21 ;  /* 0x00000006ff047219 */ /* 0x001fe20000011615 */
[----:B--2---:R-:W-:Y:S01]  /*7f20*/  IMAD.MOV R29, RZ, RZ, -R29 ;  /* 0x000000ffff1d7224 */ /* 0x004fe200078e0a1d */
[----:B------:R-:W-:Y:S01]  /*7f30*/  IADD3 R19, P0, RZ, -R24, RZ ;  /* 0x80000018ff137210 */ /* 0x000fe20007f1e0ff */
[----:B------:R-:W-:Y:S01]  /*7f40*/  ULDC UR6, c[0x0][0x154] ;  /* 0x0000550000067ab9 */ /* 0x000fe20000000800 */
[----:B------:R-:W-:Y:S02]  /*7f50*/  IMAD.MOV.U32 R21, RZ, RZ, 0x1 ;  /* 0x00000001ff157424 */ /* 0x000fe400078e00ff */
[----:B------:R-:W-:Y:S01]  /*7f60*/  IMAD R29, R31, R29, R28 ;  /* 0x0000001d1f1d7224 */ /* 0x000fe200078e021c */
[----:B------:R-:W0:Y:S01]  /*7f70*/  LDC R18, c[0x0][0x618] ;  /* 0x00018600ff127b82 */ /* 0x000e220000000800 */
[----:B------:R-:W-:-:S04]  /*7f80*/  IMAD.X R5, RZ, RZ, ~R4, P0 ;  /* 0x000000ffff057224 */ /* 0x000fc800000e0e04 */
[-C--:B------:R-:W-:Y:S02]  /*7f90*/  IMAD R6, R5, R26.reuse, RZ ;  /* 0x0000001a05067224 */ /* 0x080fe400078e02ff */
[C---:B------:R-:W-:Y:S01]  /*7fa0*/  IMAD.WIDE.U32 R4, R19.reuse, R26, R2 ;  /* 0x0000001a13047225 */ /* 0x040fe200078e0002 */
[----:B------:R-:W2:Y:S03]  /*7fb0*/  LDC R20, c[0x0][0x608] ;  /* 0x00018200ff147b82 */ /* 0x000ea60000000800 */
[----:B------:R-:W-:Y:S01]  /*7fc0*/  IMAD R19, R19, R27, R6 ;  /* 0x0000001b13137224 */ /* 0x000fe200078e0206 */
[----:B------:R-:W-:-:S03]  /*7fd0*/  I2FP.F32.U32 R6, R30 ;  /* 0x0000001e00067245 */ /* 0x000fc60000201000 */
[----:B------:R-:W-:Y:S01]  /*7fe0*/  IMAD.IADD R5, R5, 0x1, R19 ;  /* 0x0000000105057824 */ /* 0x000fe200078e0213 */
[----:B------:R-:W3:Y:S01]  /*7ff0*/  LDC R32, c[0x0][0x658] ;  /* 0x00019600ff207b82 */ /* 0x000ee20000000800 */
[----:B-1----:R-:W-:Y:S01]  /*8000*/  ISETP.NE.U32.AND P0, PT, R34, RZ, PT ;  /* 0x000000ff2200720c */ /* 0x002fe20003f05070 */
[----:B------:R-:W-:-:S03]  /*8010*/  IMAD.MOV.U32 R19, RZ, RZ, -0x1 ;  /* 0xffffffffff137424 */ /* 0x000fc600078e00ff */
[----:B------:R-:W-:-:S03]  /*8020*/  ISETP.NE.AND.EX P0, PT, R35, RZ, PT, P0 ;  /* 0x000000ff2300720c */ /* 0x000fc60003f05300 */
[----:B------:R-:W1:Y:S01]  /*8030*/  LDC R27, c[0x0][0x148] ;  /* 0x00005200ff1b7b82 */ /* 0x000e620000000800 */
[-CC-:B0-----:R-:W-:Y:S02]  /*8040*/  SHF.R.U64 R22, R4, R18.reuse, R5.reuse ;  /* 0x0000001204167219 */ /* 0x181fe40000001205 */
[----:B------:R-:W-:Y:S01]  /*8050*/  SHF.R.U32.HI R5, RZ, R18, R5 ;  /* 0x00000012ff057219 */ /* 0x000fe20000011605 */
[----:B------:R-:W-:-:S04]  /*8060*/  FMUL R18, R6, UR6 ;  /* 0x0000000606127c20 */ /* 0x000fc80008400000 */
[----:B------:R-:W0:Y:S01]  /*8070*/  LDC R28, c[0x0][0x600] ;  /* 0x00018000ff1c7b82 */ /* 0x000e220000000800 */
[----:B------:R4:W0:Y:S01]  /*8080*/  F2I.U32.TRUNC.NTZ R25, R18 ;  /* 0x0000001200197305 */ /* 0x000822000020f000 */
[-CC-:B--2---:R-:W-:Y:S02]  /*8090*/  SHF.R.U64 R6, R22, R20.reuse, R5.reuse ;  /* 0x0000001416067219 */ /* 0x184fe40000001205 */
[----:B------:R-:W-:-:S04]  /*80a0*/  SHF.R.U32.HI R5, RZ, R20, R5 ;  /* 0x00000014ff057219 */ /* 0x000fc80000011605 */
[----:B------:R-:W2:Y:S01]  /*80b0*/  LDC R33, c[0x0][0x648] ;  /* 0x00019200ff217b82 */ /* 0x000ea20000000800 */
[-CC-:B---3--:R-:W-:Y:S02]  /*80c0*/  SHF.R.U64 R26, R6, R32.reuse, R5.reuse ;  /* 0x00000020061a7219 */ /* 0x188fe40000001205 */
[-C--:B------:R-:W-:Y:S02]  /*80d0*/  SHF.L.U32 R19, R19, R32.reuse, RZ ;  /* 0x0000002013137219 */ /* 0x080fe400000006ff */
[-C--:B------:R-:W-:Y:S01]  /*80e0*/  SHF.R.U32.HI R5, RZ, R32.reuse, R5 ;  /* 0x00000020ff057219 */ /* 0x080fe20000011605 */
[----:B------:R-:W-:Y:S01]  /*80f0*/  IMAD.MOV.U32 R4, RZ, RZ, R26 ;  /* 0x000000ffff047224 */ /* 0x000fe200078e001a */
[----:B------:R-:W-:Y:S01]  /*8100*/  SHF.L.U32 R32, R21, R32, RZ ;  /* 0x0000002015207219 */ /* 0x000fe200000006ff */
[----:B------:R-:W3:Y:S01]  /*8110*/  LDC R36, c[0x0][0x638] ;  /* 0x00018e00ff247b82 */ /* 0x000ee20000000800 */
[----:B------:R-:W-:-:S07]  /*8120*/  LOP3.LUT R31, RZ, R19, RZ, 0x33, !PT ;  /* 0x00000013ff1f7212 */ /* 0x000fce00078e33ff */
[----:B------:R-:W0:Y:S01]  /*8130*/  LDC R37, c[0x0][0x610] ;  /* 0x00018400ff257b82 */ /* 0x000e220000000800 */
[----:B----4-:R-:W-:Y:S05]  /*8140*/  @!P0 BRA `(.L_x_173) ;  /* 0x0000000000288947 */ /* 0x010fea0003800000 */
[----:B------:R-:W4:Y:S02]  /*8150*/  LDC R21, c[0x0][0x64c] ;  /* 0x00019300ff157b82 */ /* 0x000f240000000800 */
[----:B----4-:R-:W-:-:S05]  /*8160*/  IADD3 R21, P0, R26, R21, RZ ;  /* 0x000000151a157210 */ /* 0x010fca0007f1e0ff */
        /* <DEDUP_REMOVED lines=8> */
.L_x_173:
[----:B--2---:R-:W-:Y:S01]  /*81f0*/  SHF.R.U64 R4, R4, R33, R5 ;  /* 0x0000002104047219 */ /* 0x004fe20000001205 */
[----:B0-----:R-:W-:Y:S01]  /*8200*/  VIADD R21, R28, 0xffffffff ;  /* 0xffffffff1c157836 */ /* 0x001fe20000000000 */
[----:B------:R-:W-:Y:S01]  /*8210*/  LOP3.LUT R19, R6, R31, RZ, 0xc0, !PT ;  /* 0x0000001f06137212 */ /* 0x000fe200078ec0ff */
[----:B------:R-:W-:Y:S02]  /*8220*/  IMAD.MOV R25, RZ, RZ, -R25 ;  /* 0x000000ffff197224 */ /* 0x000fe400078e0a19 */
[----:B------:R-:W-:Y:S02]  /*8230*/  IMAD.MOV R5, RZ, RZ, -R4 ;  /* 0x000000ffff057224 */ /* 0x000fe400078e0a04 */
[----:B------:R-:W-:Y:S01]  /*8240*/  IMAD R6, R32, R4, R19 ;  /* 0x0000000420067224 */ /* 0x000fe200078e0213 */
[----:B------:R-:W-:Y:S01]  /*8250*/  LOP3.LUT R19, R22, R21, RZ, 0xc0, !PT ;  /* 0x0000001516137212 */ /* 0x000fe200078ec0ff */
[----:B-1----:R-:W-:Y:S02]  /*8260*/  @P2 IMAD R29, R27, R25, R30 ;  /* 0x000000191b1d2224 */ /* 0x002fe400078e021e */
[----:B---3--:R-:W-:-:S02]  /*8270*/  IMAD R4, R5, R36, R26 ;  /* 0x0000002405047224 */ /* 0x008fc400078e021a */
[----:B------:R-:W-:Y:S02]  /*8280*/  IMAD R6, R6, R37, R29 ;  /* 0x0000002506067224 */ /* 0x000fe400078e021d */
[----:B------:R-:W-:Y:S02]  /*8290*/  IMAD R19, R4, R28, R19 ;  /* 0x0000001c04137224 */ /* 0x000fe400078e0213 */
[----:B------:R-:W-:Y:S02]  /*82a0*/  IMAD.MOV.U32 R18, RZ, RZ, 0x1 ;  /* 0x00000001ff127424 */ /* 0x000fe400078e00ff */
[----:B------:R-:W-:Y:S01]  /*82b0*/  IMAD.MOV.U32 R4, RZ, RZ, R24 ;  /* 0x000000ffff047224 */ /* 0x000fe200078e0018 */
[----:B------:R-:W-:Y:S02]  /*82c0*/  SEL R5, R19, R6, !P2 ;  /* 0x0000000613057207 */ /* 0x000fe40005000000 */
[----:B------:R-:W-:-:S07]  /*82d0*/  SEL R6, R6, R19, !P2 ;  /* 0x0000001306067207 */ /* 0x000fce0005000000 */
.L_x_171:
[----:B------:R-:W-:Y:S02]  /*82e0*/  LOP3.LUT P0, RZ, R18, 0xff, RZ, 0xc0, !PT ;  /* 0x000000ff12ff7812 */ /* 0x000fe4000780c0ff */
[----:B------:R-:W-:-:S11]  /*82f0*/  LOP3.LUT R150, R150, 0x1, RZ, 0x3c, !PT ;  /* 0x0000000196967812 */ /* 0x000fd600078e3cff */
[----:B------:R-:W-:Y:S05]  /*8300*/  @P0 BRA `(.L_x_174) ;  /* 0xffffff9400400947 */ /* 0x000fea000383ffff */
[----:B------:R-:W-:Y:S05]  /*8310*/  EXIT ;  /* 0x000000000000794d */ /* 0x000fea0003800000 */
.L_x_18:
[----:B------:R-:W-:-:S08]  /*8320*/  ISETP.NE.AND P0, PT, R18, RZ, PT ;  /* 0x000000ff1200720c */ /* 0x000fd00003f05270 */
[----:B--23-5:R-:W0:-:S00]  /*8330*/  USETMAXREG.DEALLOC.CTAPOOL 0x28 ;  /* 0x00000028000079c8 */ /* 0x02ce0000080e0500 */
[----:B------:R-:W-:Y:S05]  /*8340*/  @P0 EXIT ;  /* 0x000000000000094d */ /* 0x000fea0003800000 */
[----:B0-----:R-:W-:Y:S01]  /*8350*/  LOP3.LUT P0, RZ, R20, 0xff, RZ, 0xc0, !PT ;  /* 0x000000ff14ff7812 */ /* 0x001fe2000780c0ff */
[----:B------:R-:W-:Y:S02]  /*8360*/  IMAD.MOV.U32 R12, RZ, RZ, 0x1 ;  /* 0x00000001ff0c7424 */ /* 0x000fe400078e00ff */
[----:B------:R-:W-:-:S10]  /*8370*/  IMAD.MOV.U32 R13, RZ, RZ, RZ ;  /* 0x000000ffff0d7224 */ /* 0x000fd400078e00ff */
[----:B------:R-:W-:Y:S05]  /*8380*/  @!P0 BRA `(.L_x_175) ;  /* 0x0000000c00288947 */ /* 0x000fea0003800000 */
[----:B------:R-:W0:Y:S01]  /*8390*/  S2R R17, SR_CgaCtaId ;  /* 0x0000000000117919 */ /* 0x000e220000008800 */
[----:B------:R-:W-:Y:S01]  /*83a0*/  LOP3.LUT P0, RZ, R11, 0x1f, RZ, 0xc0, !PT ;  /* 0x0000001f0bff7812 */ /* 0x000fe2000780c0ff */
[----:B------:R-:W-:Y:S01]  /*83b0*/  ULDC UR5, c[0x0][0x658] ;  /* 0x0001960000057ab9 */ /* 0x000fe20000000800 */
[----:B------:R-:W-:Y:S01]  /*83c0*/  UMOV UR6, 0xffffffff ;  /* 0xffffffff00067882 */ /* 0x000fe20000000000 */
[----:B------:R-:W-:Y:S01]  /*83d0*/  BSSY B0, `(.L_x_175) ;  /* 0x00000c5000007945 */ /* 0x000fe20003800000 */
[----:B------:R-:W-:Y:S01]  /*83e0*/  USHF.L.U32 UR6, UR6, UR5, URZ ;  /* 0x0000000506067299 */ /* 0x000fe2000800063f */
[C---:B------:R-:W-:Y:S01]  /*83f0*/  ISETP.NE.AND P3, PT, R10.reuse, RZ, PT ;  /* 0x000000ff0a00720c */ /* 0x040fe20003f65270 */
[----:B------:R-:W-:Y:S01]  /*8400*/  IMAD.MOV.U32 R15, RZ, RZ, 0x1 ;  /* 0x00000001ff0f7424 */ /* 0x000fe200078e00ff */
[----:B------:R-:W-:Y:S01]  /*8410*/  ISETP.NE.OR P0, PT, R10, RZ, !P0 ;  /* 0x000000ff0a00720c */ /* 0x000fe20004705670 */
[----:B------:R-:W-:Y:S01]  /*8420*/  IMAD.MOV.U32 R12, RZ, RZ, 0x1 ;  /* 0x00000001ff0c7424 */ /* 0x000fe200078e00ff */
[----:B------:R-:W-:Y:S01]  /*8430*/  LOP3.LUT R14, R7, 0x2, RZ, 0xfc, !PT ;  /* 0x00000002070e7812 */ /* 0x000fe200078efcff */
[----:B------:R-:W-:Y:S01]  /*8440*/  IMAD.MOV.U32 R13, RZ, RZ, RZ ;  /* 0x000000ffff0d7224 */ /* 0x000fe200078e00ff */
[----:B------:R-:W-:Y:S01]  /*8450*/  ULDC UR4, c[0x0][0x600] ;  /* 0x0001800000047ab9 */ /* 0x000fe20000000800 */
[----:B------:R-:W-:Y:S01]  /*8460*/  UMOV UR7, 0x1 ;  /* 0x0000000100077882 */ /* 0x000fe20000000000 */
[----:B------:R-:W-:-:S02]  /*8470*/  UIADD3 UR22, UR13, 0x1, URZ ;  /* 0x000000010d167890 */ /* 0x000fc4000fffe03f */
[----:B------:R-:W-:Y:S02]  /*8480*/  UIADD3 UR16, UR4, -0x1, URZ ;  /* 0xffffffff04107890 */ /* 0x000fe4000fffe03f */
[----:B------:R-:W-:Y:S02]  /*8490*/  USHF.L.U32 UR18, UR7, UR5, URZ ;  /* 0x0000000507127299 */ /* 0x000fe4000800063f */
[----:B------:R-:W-:Y:S01]  /*84a0*/  ULOP3.LUT UR17, URZ, UR6, URZ, 0x33, !UPT ;  /* 0x000000063f117292 */ /* 0x000fe2000f8e333f */
[----:B------:R-:W-:Y:S01]  /*84b0*/  ULDC.64 UR20, c[0x0][0x198] ;  /* 0x0000660000147ab9 */ /* 0x000fe20000000a00 */
[C---:B0-----:R-:W-:Y:S02]  /*84c0*/  IMAD.SHL.U32 R16, R17.reuse, 0x40, RZ ;  /* 0x0000004011107824 */ /* 0x041fe400078e00ff */
[----:B------:R-:W-:-:S03]  /*84d0*/  IMAD.SHL.U32 R17, R17, 0x1000, RZ ;  /* 0x0000100011117824 */ /* 0x000fc600078e00ff */
[----:B------:R-:W-:Y:S02]  /*84e0*/  LOP3.LUT R16, R16, 0x40, RZ, 0xc0, !PT ;  /* 0x0000004010107812 */ /* 0x000fe400078ec0ff */
[----:B------:R-:W-:-:S07]  /*84f0*/  LOP3.LUT R17, R17, 0x1000, RZ, 0xc0, !PT ;  /* 0x0000100011117812 */ /* 0x000fce00078ec0ff */
.L_x_187:
[----:B------:R-:W-:-:S03]  /*8500*/  UMOV UR4, 0xffffffff ;  /* 0xffffffff00047882 */ /* 0x000fc60000000000 */
[----:B------:R-:W-:Y:S05]  /*8510*/  BRA.DIV UR4, `(.L_x_176) ;  /* 0x0000001604dc7947 */ /* 0x000fea000b800000 */
[----:B------:R-:W-:-:S13]  /*8520*/  ELECT P1, URZ, PT ;  /* 0x00000000003f782f */ /* 0x000fda0003820000 */
.L_x_214:
[----:B------:R-:W0:Y:S01]  /*8530*/  LDC R10, c[0x0][0x28c] ;  /* 0x0000a300ff0a7b82 */ /* 0x000e220000000800 */
[----:B------:R-:W-:Y:S01]  /*8540*/  BSSY B1, `(.L_x_177) ;  /* 0x0000039000017945 */ /* 0x000fe20003800000 */
[----:B0-----:R-:W-:-:S13]  /*8550*/  ISETP.LT.OR P1, PT, R10, 0x1, !P1 ;  /* 0x000000010a00780c */ /* 0x001fda0004f21670 */
[----:B------:R-:W-:Y:S05]  /*8560*/  @P1 BRA `(.L_x_178) ;  /* 0x0000000000d81947 */ /* 0x000fea0003800000 */
[----:B------:R-:W-:Y:S02]  /*8570*/  IMAD R18, R5, 0x80, R16 ;  /* 0x0000008005127824 */ /* 0x000fe400078e0210 */
[----:B------:R-:W-:Y:S02]  /*8580*/  IMAD.SHL.U32 R19, R6, 0x40, RZ ;  /* 0x0000004006137824 */ /* 0x000fe400078e00ff */
[----:B------:R-:W-:Y:S02]  /*8590*/  IMAD.MOV.U32 R20, RZ, RZ, RZ ;  /* 0x000000ffff147224 */ /* 0x000fe400078e00ff */
[----:B------:R-:W-:Y:S02]  /*85a0*/  IMAD.U32 R22, RZ, RZ, UR22 ;  /* 0x00000016ff167e24 */ /* 0x000fe4000f8e00ff */
[----:B------:R-:W-:Y:S02]  /*85b0*/  IMAD.MOV.U32 R5, RZ, RZ, R12 ;  /* 0x000000ffff057224 */ /* 0x000fe400078e000c */
[----:B------:R-:W-:-:S07]  /*85c0*/  IMAD.MOV.U32 R6, RZ, RZ, R13 ;  /* 0x000000ffff067224 */ /* 0x000fce00078e000d */
.L_x_182:
[----:B------:R-:W0:Y:S01]  /*85d0*/  S2R R11, SR_CgaCtaId ;  /* 0x00000000000b7919 */ /* 0x000e220000008800 */
[----:B------:R-:W-:-:S04]  /*85e0*/  MOV R10, 0x400 ;  /* 0x00000400000a7802 */ /* 0x000fc80000000f00 */
[----:B0-----:R-:W-:Y:S02]  /*85f0*/  LEA R23, R11, R10, 0x18 ;  /* 0x0000000a0b177211 */ /* 0x001fe400078ec0ff */
[----:B------:R-:W-:Y:S01]  /*8600*/  SHF.L.U32 R10, R5, 0x1f, RZ ;  /* 0x0000001f050a7819 */ /* 0x000fe200000006ff */
[----:B------:R-:W0:Y:S02]  /*8610*/  @!P3 LDC R11, c[0x0][0x500] ;  /* 0x00014000ff0bbb82 */ /* 0x000e240000000800 */
[----:B------:R-:W-:-:S04]  /*8620*/  IMAD R21, R6, 0x8, R23 ;  /* 0x0000000806157824 */ /* 0x000fc800078e0217 */
[----:B------:R-:W1:Y:S02]  /*8630*/  SYNCS.PHASECHK.TRANS64.TRYWAIT P1, [R21+URZ+0x90], R10 ;  /* 0x0000900a150075a7 */ /* 0x000e64000802017f */
[----:B-1----:R-:W-:Y:S05]  /*8640*/  @!P1 BRA `(.L_x_179) ;  /* 0x0000001400b09947 */ /* 0x002fea0003800000 */
.L_x_215:
[----:B-1----:R-:W-:Y:S01]  /*8650*/  PRMT R10, R14, 0x9910, RZ ;  /* 0x000099100e0a7816 */ /* 0x002fe200000000ff */
[----:B0-----:R0:W-:Y:S03]  /*8660*/  @!P3 SYNCS.ARRIVE.TRANS64 RZ, [R21+URZ], R11 ;  /* 0x0000000b15ffb9a7 */ /* 0x0011e6000800003f */
[----:B------:R-:W-:-:S13]  /*8670*/  ISETP.NE.AND P1, PT, R10, 0x2, PT ;  /* 0x000000020a00780c */ /* 0x000fda0003f25270 */
[----:B0-----:R-:W-:Y:S05]  /*8680*/  @P1 BRA `(.L_x_180) ;  /* 0x0000000000041947 */ /* 0x001fea0003800000 */
[----:B------:R-:W-:Y:S01]  /*8690*/  BPT.TRAP 0x1 ;  /* 0x000000040000795c */ /* 0x000fe20000300000 */
.L_x_180:
[----:B------:R-:W-:Y:S05]  /*86a0*/  @P0 BRA `(.L_x_181) ;  /* 0x0000000000040947 */ /* 0x000fea0003800000 */
[----:B------:R-:W-:Y:S01]  /*86b0*/  BPT.TRAP 0x1 ;  /* 0x000000040000795c */ /* 0x000fe20000300000 */
.L_x_181:
[----:B------:R-:W-:Y:S01]  /*86c0*/  R2UR UR15, R23 ;  /* 0x00000000170f72ca */ /* 0x000fe200000e0000 */
[C---:B------:R-:W-:Y:S01]  /*86d0*/  IMAD R23, R6.reuse, 0x1000, R23 ;  /* 0x0000100006177824 */ /* 0x040fe200078e0217 */
[----:B------:R-:W-:Y:S01]  /*86e0*/  R2UR UR9, R21 ;  /* 0x00000000150972ca */ /* 0x000fe200000e0000 */
[----:B------:R-:W-:Y:S01]  /*86f0*/  IMAD R10, R6, 0x2000, R17 ;  /* 0x00002000060a7824 */ /* 0x000fe200078e0211 */
[----:B------:R-:W-:Y:S01]  /*8700*/  UIADD3 UR4, UP0, UR20, 0xf0, URZ ;  /* 0x000000f014047890 */ /* 0x000fe2000ff1e03f */
[----:B------:R-:W-:Y:S01]  /*8710*/  VIADD R22, R22, 0xffffffff ;  /* 0xffffffff16167836 */ /* 0x000fe20000000000 */
[----:B------:R-:W-:Y:S01]  /*8720*/  R2UR UR5, R23 ;  /* 0x00000000170572ca */ /* 0x000fe200000e0000 */
[----:B------:R-:W-:Y:S01]  /*8730*/  UIADD3 UR24, UP1, UR20, 0x1f0, URZ ;  /* 0x000001f014187890 */ /* 0x000fe2000ff3e03f */
[----:B------:R-:W-:Y:S01]  /*8740*/  R2UR UR8, R10 ;  /* 0x000000000a0872ca */ /* 0x000fe200000e0000 */
[----:B------:R-:W-:Y:S01]  /*8750*/  VIADD R6, R6, 0x1 ;  /* 0x0000000106067836 */ /* 0x000fe20000000000 */
[----:B------:R-:W-:Y:S01]  /*8760*/  R2UR UR11, R19 ;  /* 0x00000000130b72ca */ /* 0x000fe200000e0000 */
[----:B------:R-:W-:Y:S01]  /*8770*/  UIADD3.X UR25, URZ, UR21, URZ, UP1, !UPT ;  /* 0x000000153f197290 */ /* 0x000fe20008ffe43f */
[----:B------:R-:W-:Y:S01]  /*8780*/  R2UR UR10, R20 ;  /* 0x00000000140a72ca */ /* 0x000fe200000e0000 */
[----:B------:R-:W-:Y:S01]  /*8790*/  UMOV UR6, 0x0 ;  /* 0x0000000000067882 */ /* 0x000fe20000000000 */
[----:B------:R-:W-:Y:S01]  /*87a0*/  R2UR UR12, R4 ;  /* 0x00000000040c72ca */ /* 0x000fe200000e0000 */
[----:B------:R-:W-:Y:S01]  /*87b0*/  UMOV UR7, 0x10000000 ;  /* 0x1000000000077882 */ /* 0x000fe20000000000 */
[----:B------:R-:W-:Y:S01]  /*87c0*/  R2UR UR19, R18 ;  /* 0x00000000121372ca */ /* 0x000fe200000e0000 */
[----:B------:R-:W-:Y:S01]  /*87d0*/  UMOV UR23, 0x30000 ;  /* 0x0003000000177882 */ /* 0x000fe20000000000 */
[----:B------:R-:W-:Y:S01]  /*87e0*/  ISETP.GT.AND P4, PT, R22, 0x1, PT ;  /* 0x000000011600780c */ /* 0x000fe20003f84270 */
[----:B------:R-:W-:Y:S01]  /*87f0*/  UIADD3 UR14, UR5, 0x200, URZ ;  /* 0x00000200050e7890 */ /* 0x000fe2000fffe03f */
[----:B------:R-:W-:Y:S01]  /*8800*/  ISETP.NE.AND P1, PT, R6, 0x12, PT ;  /* 0x000000120600780c */ /* 0x000fe20003f25270 */
[----:B------:R-:W-:Y:S01]  /*8810*/  UIADD3.X UR5, URZ, UR21, URZ, UP0, !UPT ;  /* 0x000000153f057290 */ /* 0x000fe200087fe43f */
[----:B------:R-:W-:Y:S01]  /*8820*/  VIADD R20, R20, 0x40 ;  /* 0x0000004014147836 */ /* 0x000fe20000000000 */
[----:B------:R-:W-:Y:S01]  /*8830*/  UIADD3 UR15, UR15, 0x12200, UR8 ;  /* 0x000122000f0f7890 */ /* 0x000fe2000fffe008 */
[----:B------:R-:W-:-:S02]  /*8840*/  SEL R10, RZ, 0x1, P1 ;  /* 0x00000001ff0a7807 */ /* 0x000fc40000800000 */
[----:B------:R-:W-:Y:S01]  /*8850*/  UMOV UR8, UR14 ;  /* 0x0000000e00087c82 */ /* 0x000fe20008000000 */
[----:B------:R-:W-:Y:S02]  /*8860*/  SEL R6, R6, RZ, P1 ;  /* 0x000000ff06067207 */ /* 0x000fe40000800000 */
[----:B------:R-:W-:Y:S01]  /*8870*/  LOP3.LUT R5, R5, R10, RZ, 0x3c, !PT ;  /* 0x0000000a05057212 */ /* 0x000fe200078e3cff */
[----:B------:R0:W-:Y:S02]  /*8880*/  UTMALDG.3D [UR8], [UR4], desc[UR6] ;  /* 0x00000608040075b4 */ /* 0x0001e40008011000 */
[----:B0-----:R-:W-:Y:S01]  /*8890*/  UMOV UR11, UR19 ;  /* 0x00000013000b7c82 */ /* 0x001fe20008000000 */
[----:B------:R-:W-:Y:S02]  /*88a0*/  UMOV UR8, UR15 ;  /* 0x0000000f00087c82 */ /* 0x000fe40008000000 */
[----:B------:R0:W-:Y:S02]  /*88b0*/  UTMALDG.3D.MULTICAST [UR8], [UR24], UR23, desc[UR6] ;  /* 0x00000608180073b4 */ /* 0x0001e40008011817 */
[----:B0-----:R-:W-:Y:S05]  /*88c0*/  @P4 BRA `(.L_x_182) ;  /* 0xfffffffc00404947 */ /* 0x001fea000383ffff */
.L_x_178:
[----:B------:R-:W-:Y:S05]  /*88d0*/  BSYNC B1 ;  /* 0x0000000000017941 */ /* 0x000fea0003800000 */
.L_x_177:
[----:B------:R-:W-:Y:S01]  /*88e0*/  LOP3.LUT P5, RZ, R15, 0xff, RZ, 0xc0, !PT ;  /* 0x000000ff0fff7812 */ /* 0x000fe200078ac0ff */
[----:B------:R-:W-:Y:S01]  /*88f0*/  VIADD R6, R13, UR13 ;  /* 0x0000000d0d067c36 */ /* 0x000fe20008000000 */
[----:B------:R-:W-:Y:S01]  /*8900*/  ULDC.64 UR4, c[0x0][0x650] ;  /* 0x0001940000047ab9 */ /* 0x000fe20000000a00 */
[----:B------:R-:W-:Y:S01]  /*8910*/  IMAD.U32 R11, RZ, RZ, UR13 ;  /* 0x0000000dff0b7e24 */ /* 0x000fe2000f8e00ff */
[----:B------:R-:W-:Y:S01]  /*8920*/  UISETP.GE.U32.AND UP0, UPT, UR13, 0x12, UPT ;  /* 0x000000120d00788c */ /* 0x000fe2000bf06070 */
[----:B------:R-:W-:Y:S01]  /*8930*/  BSSY B1, `(.L_x_183) ;  /* 0x000006c000017945 */ /* 0x000fe20003800000 */
[----:B------:R-:W-:Y:S02]  /*8940*/  ISETP.GT.U32.AND P1, PT, R6, 0x11, PT ;  /* 0x000000110600780c */ /* 0x000fe40003f24070 */
[----:B------:R-:W-:Y:S02]  /*8950*/  PRMT R15, RZ, 0x7610, R15 ;  /* 0x00007610ff0f7816 */ /* 0x000fe4000000000f */
[----:B------:R-:W-:-:S02]  /*8960*/  ISETP.LT.U32.AND P1, PT, R11, 0x12, P1 ;  /* 0x000000120b00780c */ /* 0x000fc40000f21070 */
[----:B------:R-:W-:Y:S01]  /*8970*/  PLOP3.LUT P4, PT, PT, PT, UP0, 0x80, 0x0 ;  /* 0x000000000000781c */ /* 0x000fe20003f8f008 */
[----:B------:R-:W0:Y:S01]  /*8980*/  @P5 S2R R5, SR_CgaCtaId ;  /* 0x0000000000055919 */ /* 0x000e220000008800 */
[----:B------:R-:W-:-:S04]  /*8990*/  @P5 MOV R4, 0x400 ;  /* 0x0000040000045802 */ /* 0x000fc80000000f00 */
[----:B0-----:R-:W-:Y:S01]  /*89a0*/  @P5 LEA R10, R5, R4, 0x18 ;  /* 0x00000004050a5211 */ /* 0x001fe200078ec0ff */
[----:B------:R-:W-:-:S03]  /*89b0*/  IMAD.WIDE.U32 R4, R6, 0x38e38e39, RZ ;  /* 0x38e38e3906047825 */ /* 0x000fc600078e00ff */
[----:B------:R0:W-:Y:S01]  /*89c0*/  @P5 SYNCS.ARRIVE.TRANS64.A1T0 RZ, [R10+URZ+0x158], RZ ;  /* 0x000158ff0aff59a7 */ /* 0x0001e2000810003f */
[----:B------:R-:W-:Y:S01]  /*89d0*/  IADD3 R2, P5, R2, R8, RZ ;  /* 0x0000000802027210 */ /* 0x000fe20007fbe0ff */
[----:B------:R-:W-:Y:S01]  /*89e0*/  IMAD.MOV.U32 R4, RZ, RZ, -0x1 ;  /* 0xffffffffff047424 */ /* 0x000fe200078e00ff */
[----:B------:R-:W-:Y:S02]  /*89f0*/  SHF.R.U32.HI R11, RZ, 0x2, R5 ;  /* 0x00000002ff0b7819 */ /* 0x000fe40000011605 */
[----:B------:R-:W-:Y:S01]  /*8a00*/  SEL R5, RZ, 0x1, !P1 ;  /* 0x00000001ff057807 */ /* 0x000fe20004800000 */
[----:B------:R-:W-:Y:S01]  /*8a10*/  IMAD.X R3, R3, 0x1, R0, P5 ;  /* 0x0000000103037824 */ /* 0x000fe200028e0600 */
[----:B------:R-:W-:Y:S01]  /*8a20*/  ISETP.GE.U32.AND P1, PT, R2, UR4, PT ;  /* 0x0000000402007c0c */ /* 0x000fe2000bf26070 */
[----:B------:R-:W-:Y:S01]  /*8a30*/  IMAD R13, R11, -0x12, R6 ;  /* 0xffffffee0b0d7824 */ /* 0x000fe200078e0206 */
[----:B------:R-:W-:Y:S01]  /*8a40*/  LOP3.LUT R12, R12, R5, RZ, 0x3c, !PT ;  /* 0x000000050c0c7212 */ /* 0x000fe200078e3cff */
[----:B------:R-:W-:Y:S01]  /*8a50*/  IMAD.MOV.U32 R6, RZ, RZ, -0x1 ;  /* 0xffffffffff067424 */ /* 0x000fe200078e00ff */
[----:B------:R-:W-:Y:S01]  /*8a60*/  ISETP.GE.U32.AND.EX P1, PT, R3, UR5, PT, P1 ;  /* 0x0000000503007c0c */ /* 0x000fe2000bf26110 */
[----:B------:R-:W-:Y:S01]  /*8a70*/  IMAD.MOV.U32 R5, RZ, RZ, -0x1 ;  /* 0xffffffffff057424 */ /* 0x000fe200078e00ff */
[----:B------:R-:W-:-:S02]  /*8a80*/  @P4 LOP3.LUT R12, R12, 0x1, R11, 0x78, !PT ;  /* 0x000000010c0c4812 */ /* 0x000fc400078e780b */
[----:B0-----:R-:W-:-:S09]  /*8a90*/  PRMT R10, RZ, 0x7610, R10 ;  /* 0x00007610ff0a7816 */ /* 0x001fd2000000000a */
[----:B------:R-:W-:Y:S05]  /*8aa0*/  @P1 BRA `(.L_x_184) ;  /* 0x0000000400501947 */ /* 0x000fea0003800000 */
[----:B------:R-:W0:Y:S01]  /*8ab0*/  S2R R6, SR_CTAID.X ;  /* 0x0000000000067919 */ /* 0x000e220000002500 */
[----:B------:R-:W-:Y:S01]  /*8ac0*/  ULDC.64 UR4, c[0x0][0x628] ;  /* 0x00018a0000047ab9 */ /* 0x000fe20000000a00 */
[----:B------:R-:W-:Y:S01]  /*8ad0*/  ULDC UR7, c[0x0][0x630] ;  /* 0x00018c0000077ab9 */ /* 0x000fe20000000800 */
[----:B------:R-:W-:Y:S01]  /*8ae0*/  ISETP.NE.U32.AND P1, PT, RZ, UR4, PT ;  /* 0x00000004ff007c0c */ /* 0x000fe2000bf25070 */
[----:B------:R-:W1:Y:S01]  /*8af0*/  S2R R19, SR_CTAID.Y ;  /* 0x0000000000137919 */ /* 0x000e620000002600 */
[----:B------:R-:W-:Y:S01]  /*8b00*/  ULDC UR8, c[0x0][0x150] ;  /* 0x0000540000087ab9 */ /* 0x000fe20000000800 */
[----:B------:R-:W-:Y:S01]  /*8b10*/  IMAD.MOV.U32 R4, RZ, RZ, R2 ;  /* 0x000000ffff047224 */ /* 0x000fe200078e0002 */
[----:B------:R-:W-:Y:S01]  /*8b20*/  ISETP.NE.AND.EX P1, PT, RZ, UR5, PT, P1 ;  /* 0x00000005ff007c0c */ /* 0x000fe2000bf25310 */
[----:B------:R-:W-:Y:S01]  /*8b30*/  IMAD.MOV.U32 R5, RZ, RZ, R3 ;  /* 0x000000ffff057224 */ /* 0x000fe200078e0003 */
[----:B0-----:R-:W-:-:S11]  /*8b40*/  I2FP.F32.U32 R20, R6 ;  /* 0x0000000600147245 */ /* 0x001fd60000201000 */
[----:B------:R-:W-:Y:S05]  /*8b50*/  @!P1 BRA `(.L_x_185) ;  /* 0x0000000000289947 */ /* 0x000fea0003800000 */
[----:B------:R-:W-:Y:S02]  /*8b60*/  ULDC UR6, c[0x0][0x634] ;  /* 0x00018d0000067ab9 */ /* 0x000fe40000000800 */
[----:B------:R-:W-:-:S05]  /*8b70*/  IADD3 R5, P1, R2, UR6, RZ ;  /* 0x0000000602057c10 */ /* 0x000fca000ff3e0ff */
[----:B------:R-:W-:-:S04]  /*8b80*/  IMAD.X R21, RZ, RZ, R3, P1 ;  /* 0x000000ffff157224 */ /* 0x000fc800008e0603 */
[----:B------:R-:W-:-:S04]  /*8b90*/  IMAD.WIDE.U32 R10, R21, UR4, RZ ;  /* 0x00000004150a7c25 */ /* 0x000fc8000f8e00ff */
[----:B------:R-:W-:-:S04]  /*8ba0*/  IMAD.WIDE.U32 R10, P1, R5, UR5, R10 ;  /* 0x00000005050a7c25 */ /* 0x000fc8000f82000a */
[----:B------:R-:W-:-:S04]  /*8bb0*/  IMAD.WIDE.U32 R4, R5, UR4, RZ ;  /* 0x0000000405047c25 */ /* 0x000fc8000f8e00ff */
[----:B------:R-:W-:Y:S01]  /*8bc0*/  IMAD.MOV.U32 R4, RZ, RZ, R11 ;  /* 0x000000ffff047224 */ /* 0x000fe200078e000b */
[----:B------:R-:W-:Y:S01]  /*8bd0*/  IADD3 RZ, P4, R5, R10, RZ ;  /* 0x0000000a05ff7210 */ /* 0x000fe20007f9e0ff */
[----:B------:R-:W-:-:S04]  /*8be0*/  IMAD.X R5, RZ, RZ, RZ, P1 ;  /* 0x000000ffff057224 */ /* 0x000fc800008e06ff */
[----:B------:R-:W-:-:S08]  /*8bf0*/  IMAD.WIDE.U32.X R4, R21, UR5, R4, P4 ;  /* 0x0000000515047c25 */ /* 0x000fd0000a0e0404 */
.L_x_185:
[--C-:B------:R-:W-:Y:S01]  /*8c00*/  SHF.R.U64 R18, R4, UR7, R5.reuse ;  /* 0x0000000704127c19 */ /* 0x100fe20008001205 */
[----:B------:R-:W-:Y:S01]  /*8c10*/  FMUL R20, R20, UR8 ;  /* 0x0000000814147c20 */ /* 0x000fe20008400000 */
[----:B------:R-:W0:Y:S01]  /*8c20*/  LDC R21, c[0x0][0x144] ;  /* 0x00005100ff157b82 */ /* 0x000e220000000800 */
[----:B-1----:R-:W-:Y:S01]  /*8c30*/  I2FP.F32.U32 R10, R19 ;  /* 0x00000013000a7245 */ /* 0x002fe20000201000 */
[----:B------:R-:W-:Y:S01]  /*8c40*/  ULDC UR6, c[0x0][0x154] ;  /* 0x0000550000067ab9 */ /* 0x000fe20000000800 */
[----:B------:R-:W-:Y:S01]  /*8c50*/  SHF.R.U32.HI R4, RZ, UR7, R5 ;  /* 0x00000007ff047c19 */ /* 0x000fe20008011605 */
[----:B------:R-:W-:Y:S01]  /*8c60*/  ULDC.64 UR4, c[0x0][0x620] ;  /* 0x0001880000047ab9 */ /* 0x000fe20000000a00 */
[----:B------:R-:W-:Y:S01]  /*8c70*/  IADD3 R5, P1, RZ, -R18, RZ ;  /* 0x80000012ff057210 */ /* 0x000fe20007f3e0ff */
[----:B------:R-:W1:Y:S01]  /*8c80*/  F2I.U32.TRUNC.NTZ R20, R20 ;  /* 0x0000001400147305 */ /* 0x000e62000020f000 */
[----:B------:R-:W-:Y:S01]  /*8c90*/  FMUL R10, R10, UR6 ;  /* 0x000000060a0a7c20 */ /* 0x000fe20008400000 */
[----:B------:R-:W2:Y:S01]  /*8ca0*/  LDC R22, c[0x0][0x148] ;  /* 0x00005200ff167b82 */ /* 0x000ea20000000800 */
[----:B------:R-:W-:Y:S01]  /*8cb0*/  ULDC.64 UR6, c[0x0][0x640] ;  /* 0x0001900000067ab9 */ /* 0x000fe20000000a00 */
[----:B------:R-:W-:Y:S01]  /*8cc0*/  IMAD.X R4, RZ, RZ, ~R4, P1 ;  /* 0x000000ffff047224 */ /* 0x000fe200008e0e04 */
[----:B------:R-:W-:-:S03]  /*8cd0*/  ISETP.NE.U32.AND P1, PT, RZ, UR6, PT ;  /* 0x00000006ff007c0c */ /* 0x000fc6000bf25070 */
[----:B------:R-:W-:Y:S01]  /*8ce0*/  IMAD R4, R4, UR4, RZ ;  /* 0x0000000404047c24 */ /* 0x000fe2000f8e02ff */
[----:B------:R-:W3:Y:S01]  /*8cf0*/  F2I.U32.TRUNC.NTZ R10, R10 ;  /* 0x0000000a000a7305 */ /* 0x000ee2000020f000 */
[----:B------:R-:W-:Y:S02]  /*8d00*/  ISETP.NE.AND.EX P1, PT, RZ, UR7, PT, P1 ;  /* 0x00000007ff007c0c */ /* 0x000fe4000bf25310 */
[C---:B------:R-:W-:Y:S02]  /*8d10*/  IMAD R11, R5.reuse, UR5, R4 ;  /* 0x00000005050b7c24 */ /* 0x040fe4000f8e0204 */
[----:B------:R-:W-:Y:S01]  /*8d20*/  IMAD.WIDE.U32 R4, R5, UR4, R2 ;  /* 0x0000000405047c25 */ /* 0x000fe2000f8e0002 */
[----:B------:R-:W-:-:S03]  /*8d30*/  ULDC UR4, c[0x0][0x618] ;  /* 0x0001860000047ab9 */ /* 0x000fc60000000800 */
[----:B-1----:R-:W-:Y:S02]  /*8d40*/  IMAD.MOV R20, RZ, RZ, -R20 ;  /* 0x000000ffff147224 */ /* 0x002fe400078e0a14 */
[----:B------:R-:W-:Y:S02]  /*8d50*/  IMAD.IADD R5, R5, 0x1, R11 ;  /* 0x0000000105057824 */ /* 0x000fe400078e020b */
[----:B0-----:R-:W-:-:S03]  /*8d60*/  IMAD R6, R21, R20, R6 ;  /* 0x0000001415067224 */ /* 0x001fc600078e0206 */
[--C-:B------:R-:W-:Y:S01]  /*8d70*/  SHF.R.U64 R20, R4, UR4, R5.reuse ;  /* 0x0000000404147c19 */ /* 0x100fe20008001205 */
[----:B---3--:R-:W-:Y:S01]  /*8d80*/  IMAD.MOV R4, RZ, RZ, -R10 ;  /* 0x000000ffff047224 */ /* 0x008fe200078e0a0a */
[----:B------:R-:W-:Y:S01]  /*8d90*/  SHF.R.U32.HI R5, RZ, UR4, R5 ;  /* 0x00000004ff057c19 */ /* 0x000fe20008011605 */
[----:B------:R-:W-:Y:S02]  /*8da0*/  ULDC UR4, c[0x0][0x608] ;  /* 0x0001820000047ab9 */ /* 0x000fe40000000800 */
[----:B--2---:R-:W-:Y:S01]  /*8db0*/  @P2 IMAD R6, R22, R4, R19 ;  /* 0x0000000416062224 */ /* 0x004fe200078e0213 */
[--C-:B------:R-:W-:Y:S02]  /*8dc0*/  SHF.R.U64 R22, R20, UR4, R5.reuse ;  /* 0x0000000414167c19 */ /* 0x100fe40008001205 */
[----:B------:R-:W-:Y:S01]  /*8dd0*/  SHF.R.U32.HI R5, RZ, UR4, R5 ;  /* 0x00000004ff057c19 */ /* 0x000fe20008011605 */
[----:B------:R-:W-:-:S03]  /*8de0*/  ULDC UR4, c[0x0][0x658] ;  /* 0x0001960000047ab9 */ /* 0x000fc60000000800 */
[--C-:B------:R-:W-:Y:S02]  /*8df0*/  SHF.R.U64 R19, R22, UR4, R5.reuse ;  /* 0x0000000416137c19 */ /* 0x100fe40008001205 */
[----:B------:R-:W-:-:S03]  /*8e00*/  SHF.R.U32.HI R21, RZ, UR4, R5 ;  /* 0x00000004ff157c19 */ /* 0x000fc60008011605 */
[----:B------:R-:W-:Y:S02]  /*8e10*/  IMAD.MOV.U32 R10, RZ, RZ, R19 ;  /* 0x000000ffff0a7224 */ /* 0x000fe400078e0013 */
[----:B------:R-:W-:Y:S01]  /*8e20*/  IMAD.MOV.U32 R5, RZ, RZ, R21 ;  /* 0x000000ffff057224 */ /* 0x000fe200078e0015 */
[----:B------:R-:W-:Y:S06]  /*8e30*/  @!P1 BRA `(.L_x_186) ;  /* 0x00000000002c9947 */ /* 0x000fec0003800000 */
        /* <DEDUP_REMOVED lines=9> */
[----:B------:R-:W-:-:S04]  /*8ed0*/  IMAD.WIDE.U32.X R4, R21, UR7, R4, P4 ;  /* 0x0000000715047c25 */ /* 0x000fc8000a0e0404 */
[----:B------:R-:W-:-:S07]  /*8ee0*/  IMAD.MOV.U32 R10, RZ, RZ, R4 ;  /* 0x000000ffff0a7224 */ /* 0x000fce00078e0004 */
.L_x_186:
[----:B------:R-:W-:Y:S01]  /*8ef0*/  ULDC UR4, c[0x0][0x648] ;  /* 0x0001920000047ab9 */ /* 0x000fe20000000800 */
[----:B------:R-:W-:Y:S01]  /*8f00*/  LOP3.LUT R4, R22, UR17, RZ, 0xc0, !PT ;  /* 0x0000001116047c12 */ /* 0x000fe2000f8ec0ff */
[----:B------:R-:W-:Y:S01]  /*8f10*/  ULDC UR5, c[0x0][0x610] ;  /* 0x0001840000057ab9 */ /* 0x000fe20000000800 */
[----:B------:R-:W-:Y:S01]  /*8f20*/  SHF.R.U64 R5, R10, UR4, R5 ;  /* 0x000000040a057c19 */ /* 0x000fe20008001205 */
[----:B------:R-:W-:Y:S01]  /*8f30*/  ULDC UR4, c[0x0][0x638] ;  /* 0x00018e0000047ab9 */ /* 0x000fe20000000800 */
[----:B------:R-:W-:-:S03]  /*8f40*/  LOP3.LUT R20, R20, UR16, RZ, 0xc0, !PT ;  /* 0x0000001014147c12 */ /* 0x000fc6000f8ec0ff */
[----:B------:R-:W-:Y:S02]  /*8f50*/  IMAD.MOV R10, RZ, RZ, -R5 ;  /* 0x000000ffff0a7224 */ /* 0x000fe400078e0a05 */
[----:B------:R-:W-:Y:S02]  /*8f60*/  IMAD R5, R5, UR18, R4 ;  /* 0x0000001205057c24 */ /* 0x000fe4000f8e0204 */
[----:B------:R-:W-:Y:S01]  /*8f70*/  IMAD R19, R10, UR4, R19 ;  /* 0x000000040a137c24 */ /* 0x000fe2000f8e0213 */
[----:B------:R-:W-:Y:S01]  /*8f80*/  ULDC UR4, c[0x0][0x600] ;  /* 0x0001800000047ab9 */ /* 0x000fe20000000800 */
[----:B------:R-:W-:Y:S02]  /*8f90*/  IMAD R6, R5, UR5, R6 ;  /* 0x0000000505067c24 */ /* 0x000fe4000f8e0206 */
[----:B------:R-:W-:Y:S02]  /*8fa0*/  IMAD R19, R19, UR4, R20 ;  /* 0x0000000413137c24 */ /* 0x000fe4000f8e0214 */
[----:B------:R-:W-:-:S02]  /*8fb0*/  IMAD.MOV.U32 R10, RZ, RZ, 0x1 ;  /* 0x00000001ff0a7424 */ /* 0x000fc400078e00ff */
[----:B------:R-:W-:Y:S01]  /*8fc0*/  IMAD.MOV.U32 R4, RZ, RZ, R18 ;  /* 0x000000ffff047224 */ /* 0x000fe200078e0012 */
[----:B------:R-:W-:Y:S02]  /*8fd0*/  SEL R5, R19, R6, !P2 ;  /* 0x0000000613057207 */ /* 0x000fe40005000000 */
[----:B------:R-:W-:-:S07]  /*8fe0*/  SEL R6, R6, R19, !P2 ;  /* 0x0000001306067207 */ /* 0x000fce0005000000 */
.L_x_184:
[----:B------:R-:W-:Y:S05]  /*8ff0*/  BSYNC B1 ;  /* 0x0000000000017941 */ /* 0x000fea0003800000 */
.L_x_183:
[----:B------:R-:W-:-:S13]  /*9000*/  LOP3.LUT P1, RZ, R10, 0xff, RZ, 0xc0, !PT ;  /* 0x000000ff0aff7812 */ /* 0x000fda000782c0ff */
[----:B------:R-:W-:Y:S05]  /*9010*/  @P1 BRA `(.L_x_187) ;  /* 0xfffffff400381947 */ /* 0x000fea000383ffff */
[----:B------:R-:W-:Y:S05]  /*9020*/  BSYNC B0 ;  /* 0x0000000000007941 */ /* 0x000fea0003800000 */
.L_x_175:
[----:B------:R-:W-:-:S03]  /*9030*/  UMOV UR4, 0xffffffff ;  /* 0xffffffff00047882 */ /* 0x000fc60000000000 */
[----:B------:R-:W-:Y:S05]  /*9040*/  BRA.DIV UR4, `(.L_x_188) ;  /* 0x0000000e04447947 */ /* 0x000fea000b800000 */
[----:B------:R-:W-:-:S13]  /*9050*/  ELECT P0, URZ, PT ;  /* 0x00000000003f782f */ /* 0x000fda0003800000 */
.L_x_218:
[----:B------:R-:W-:Y:S04]  /*9060*/  BSSY B0, `(.L_x_189) ;  /* 0x00000a9000007945 */ /* 0x000fe80003800000 */
[----:B------:R-:W-:Y:S05]  /*9070*/  @!P0 BRA `(.L_x_190) ;  /* 0x00000008009c8947 */ /* 0x000fea0003800000 */
[----:B------:R-:W-:-:S04]  /*9080*/  LOP3.LUT R7, R7, 0x2, RZ, 0xfc, !PT ;  /* 0x0000000207077812 */ /* 0x000fc800078efcff */
[----:B------:R-:W-:-:S13]  /*9090*/  ISETP.NE.AND P0, PT, R7, 0x3, PT ;  /* 0x000000030700780c */ /* 0x000fda0003f05270 */
[----:B------:R-:W-:Y:S05]  /*90a0*/  @!P0 BRA `(.L_x_191) ;  /* 0x0000000000048947 */ /* 0x000fea0003800000 */
[----:B------:R-:W-:Y:S01]  /*90b0*/  BPT.TRAP 0x1 ;  /* 0x000000040000795c */ /* 0x000fe20000300000 */
.L_x_191:
[----:B------:R-:W0:Y:S01]  /*90c0*/  S2R R3, SR_CgaCtaId ;  /* 0x0000000000037919 */ /* 0x000e220000008800 */
[----:B------:R-:W-:Y:S02]  /*90d0*/  MOV R0, 0x400 ;  /* 0x0000040000007802 */ /* 0x000fe40000000f00 */
[----:B------:R-:W-:Y:S02]  /*90e0*/  SHF.L.U32 R2, R12, 0x1f, RZ ;  /* 0x0000001f0c027819 */ /* 0x000fe400000006ff */
[----:B0-----:R-:W-:-:S05]  /*90f0*/  LEA R0, R3, R0, 0x18 ;  /* 0x0000000003007211 */ /* 0x001fca00078ec0ff */
[----:B------:R-:W-:-:S04]  /*9100*/  VIADD R0, R0, 0x90 ;  /* 0x0000009000007836 */ /* 0x000fc80000000000 */
[C---:B------:R-:W-:Y:S02]  /*9110*/  IMAD R5, R13.reuse, 0x8, R0 ;  /* 0x000000080d057824 */ /* 0x040fe400078e0200 */
[----:B------:R-:W-:Y:S02]  /*9120*/  VIADD R13, R13, 0x1 ;  /* 0x000000010d0d7836 */ /* 0x000fe40000000000 */
[----:B------:R-:W0:Y:S03]  /*9130*/  SYNCS.PHASECHK.TRANS64.TRYWAIT P0, [R5+URZ], R2 ;  /* 0x00000002050075a7 */ /* 0x000e26000800017f */
[----:B------:R-:W-:-:S04]  /*9140*/  ISETP.NE.AND P1, PT, R13, 0x12, PT ;  /* 0x000000120d00780c */ /* 0x000fc80003f25270 */
[----:B------:R-:W-:Y:S02]  /*9150*/  SEL R3, RZ, 0x1, P1 ;  /* 0x00000001ff037807 */ /* 0x000fe40000800000 */
[----:B------:R-:W-:Y:S02]  /*9160*/  SEL R13, R13, RZ, P1 ;  /* 0x000000ff0d0d7207 */ /* 0x000fe40000800000 */
[----:B------:R-:W-:-:S03]  /*9170*/  LOP3.LUT R12, R12, R3, RZ, 0x3c, !PT ;  /* 0x000000030c0c7212 */ /* 0x000fc600078e3cff */
[----:B------:R-:W-:Y:S01]  /*9180*/  IMAD R7, R13, 0x8, R0 ;  /* 0x000000080d077824 */ /* 0x000fe200078e0200 */
[----:B------:R-:W-:Y:S01]  /*9190*/  SHF.L.U32 R4, R12, 0x1f, RZ ;  /* 0x0000001f0c047819 */ /* 0x000fe200000006ff */
[----:B0-----:R-:W-:Y:S06]  /*91a0*/  @!P0 BRA `(.L_x_192) ;  /* 0x0000000c00108947 */ /* 0x001fec0003800000 */
.L_x_219:
[----:B------:R-:W1:Y:S01]  /*91b0*/  SYNCS.PHASECHK.TRANS64.TRYWAIT P0, [R7+URZ], R4 ;  /* 0x00000004070075a7 */ /* 0x000e62000800017f */
[----:B0-----:R-:W-:-:S05]  /*91c0*/  VIADD R2, R13, 0x1 ;  /* 0x000000010d027836 */ /* 0x001fca0000000000 */
[----:B------:R-:W-:-:S04]  /*91d0*/  ISETP.NE.AND P1, PT, R2, 0x12, PT ;  /* 0x000000120200780c */ /* 0x000fc80003f25270 */
[----:B------:R-:W-:Y:S02]  /*91e0*/  SEL R3, RZ, 0x1, P1 ;  /* 0x00000001ff037807 */ /* 0x000fe40000800000 */
[----:B------:R-:W-:Y:S02]  /*91f0*/  SEL R9, R2, RZ, P1 ;  /* 0x000000ff02097207 */ /* 0x000fe40000800000 */
[----:B------:R-:W-:-:S03]  /*9200*/  LOP3.LUT R12, R12, R3, RZ, 0x3c, !PT ;  /* 0x000000030c0c7212 */ /* 0x000fc600078e3cff */
[----:B------:R-:W-:Y:S01]  /*9210*/  IMAD R6, R9, 0x8, R0 ;  /* 0x0000000809067824 */ /* 0x000fe200078e0200 */
[----:B------:R-:W-:Y:S01]  /*9220*/  SHF.L.U32 R5, R12, 0x1f, RZ ;  /* 0x0000001f0c057819 */ /* 0x000fe200000006ff */
[----:B-1----:R-:W-:Y:S06]  /*9230*/  @!P0 BRA `(.L_x_193) ;  /* 0x0000000c00008947 */ /* 0x002fec0003800000 */
.L_x_220:
[----:B------:R-:W1:Y:S01]  /*9240*/  SYNCS.PHASECHK.TRANS64.TRYWAIT P0, [R6+URZ], R5 ;  /* 0x00000005060075a7 */ /* 0x000e62000800017f */
[----:B------:R-:W-:-:S05]  /*9250*/  VIADD R2, R9, 0x1 ;  /* 0x0000000109027836 */ /* 0x000fca0000000000 */
[----:B------:R-:W-:-:S04]  /*9260*/  ISETP.NE.AND P1, PT, R2, 0x12, PT ;  /* 0x000000120200780c */ /* 0x000fc80003f25270 */
[----:B------:R-:W-:Y:S02]  /*9270*/  SEL R3, RZ, 0x1, P1 ;  /* 0x00000001ff037807 */ /* 0x000fe40000800000 */
[----:B0-----:R-:W-:Y:S02]  /*9280*/  SEL R7, R2, RZ, P1 ;  /* 0x000000ff02077207 */ /* 0x001fe40000800000 */
[----:B------:R-:W-:-:S03]  /*9290*/  LOP3.LUT R12, R12, R3, RZ, 0x3c, !PT ;  /* 0x000000030c0c7212 */ /* 0x000fc600078e3cff */
[----:B------:R-:W-:Y:S01]  /*92a0*/  IMAD R9, R7, 0x8, R0 ;  /* 0x0000000807097824 */ /* 0x000fe200078e0200 */
[----:B------:R-:W-:Y:S01]  /*92b0*/  SHF.L.U32 R4, R12, 0x1f, RZ ;  /* 0x0000001f0c047819 */ /* 0x000fe200000006ff */
[----:B-1----:R-:W-:Y:S06]  /*92c0*/  @!P0 BRA `(.L_x_194) ;  /* 0x0000000800f08947 */ /* 0x002fec0003800000 */
.L_x_221:
[----:B------:R-:W1:Y:S01]  /*92d0*/  SYNCS.PHASECHK.TRANS64.TRYWAIT P0, [R9+URZ], R4 ;  /* 0x00000004090075a7 */ /* 0x000e62000800017f */
[----:B------:R-:W-:-:S05]  /*92e0*/  VIADD R2, R7, 0x1 ;  /* 0x0000000107027836 */ /* 0x000fca0000000000 */
[----:B------:R-:W-:-:S04]  /*92f0*/  ISETP.NE.AND P1, PT, R2, 0x12, PT ;  /* 0x000000120200780c */ /* 0x000fc80003f25270 */
[----:B------:R-:W-:Y:S02]  /*9300*/  SEL R3, RZ, 0x1, P1 ;  /* 0x00000001ff037807 */ /* 0x000fe40000800000 */
[----:B------:R-:W-:Y:S02]  /*9310*/  SEL R7, R2, RZ, P1 ;  /* 0x000000ff02077207 */ /* 0x000fe40000800000 */
[----:B------:R-:W-:-:S03]  /*9320*/  LOP3.LUT R12, R12, R3, RZ, 0x3c, !PT ;  /* 0x000000030c0c7212 */ /* 0x000fc600078e3cff */
[----:B0-----:R-:W-:Y:S01]  /*9330*/  IMAD R6, R7, 0x8, R0 ;  /* 0x0000000807067824 */ /* 0x001fe200078e0200 */
[----:B------:R-:W-:Y:S01]  /*9340*/  SHF.L.U32 R5, R12, 0x1f, RZ ;  /* 0x0000001f0c057819 */ /* 0x000fe200000006ff */
[----:B-1----:R-:W-:Y:S06]  /*9350*/  @!P0 BRA `(.L_x_195) ;  /* 0x0000000800e08947 */ /* 0x002fec0003800000 */
.L_x_222:
        /* <DEDUP_REMOVED lines=9> */
.L_x_223:
        /* <DEDUP_REMOVED lines=9> */
.L_x_224:
        /* <DEDUP_REMOVED lines=9> */
.L_x_225:
        /* <DEDUP_REMOVED lines=9> */
.L_x_226:
        /* <DEDUP_REMOVED lines=9> */
.L_x_227:
        /* <DEDUP_REMOVED lines=9> */
.L_x_228:
        /* <DEDUP_REMOVED lines=9> */
.L_x_229:
        /* <DEDUP_REMOVED lines=9> */
.L_x_230:
        /* <DEDUP_REMOVED lines=9> */
.L_x_231:
        /* <DEDUP_REMOVED lines=9> */
.L_x_232:
        /* <DEDUP_REMOVED lines=9> */
.L_x_233:
        /* <DEDUP_REMOVED lines=9> */
.L_x_234:
[----:B------:R-:W1:Y:S01]  /*9a20*/  SYNCS.PHASECHK.TRANS64.TRYWAIT P0, [R6+URZ], R5 ;  /* 0x00000005060075a7 */ /* 0x000e62000800017f */
[----:B------:R-:W-:-:S05]  /*9a30*/  VIADD R2, R7, 0x1 ;  /* 0x0000000107027836 */ /* 0x000fca0000000000 */
[----:B------:R-:W-:-:S04]  /*9a40*/  ISETP.NE.AND P1, PT, R2, 0x12, PT ;  /* 0x000000120200780c */ /* 0x000fc80003f25270 */
[----:B0-----:R-:W-:Y:S02]  /*9a50*/  SEL R4, RZ, 0x1, P1 ;  /* 0x00000001ff047807 */ /* 0x001fe40000800000 */
[----:B------:R-:W-:Y:S02]  /*9a60*/  SEL R3, R2, RZ, P1 ;  /* 0x000000ff02037207 */ /* 0x000fe40000800000 */
[----:B------:R-:W-:Y:S01]  /*9a70*/  LOP3.LUT R4, R11, R4, RZ, 0x3c, !PT ;  /* 0x000000040b047212 */ /* 0x000fe200078e3cff */
[----:B-1----:R-:W-:Y:S06]  /*9a80*/  @!P0 BRA `(.L_x_208) ;  /* 0x0000000800188947 */ /* 0x002fec0003800000 */
.L_x_235:
[----:B------:R-:W-:Y:S01]  /*9a90*/  IMAD R3, R3, 0x8, R0 ;  /* 0x0000000803037824 */ /* 0x000fe200078e0200 */
[----:B------:R-:W-:-:S07]  /*9aa0*/  SHF.L.U32 R0, R4, 0x1f, RZ ;  /* 0x0000001f04007819 */ /* 0x000fce00000006ff */
.L_x_209:
[----:B-1----:R1:W2:Y:S02]  /*9ab0*/  SYNCS.PHASECHK.TRANS64.TRYWAIT P0, [R3+URZ], R0 ;  /* 0x00000000030075a7 */ /* 0x0022a4000800017f */
[----:B--2---:R-:W-:Y:S05]  /*9ac0*/  @!P0 NANOSLEEP.SYNCS 0x989680 ;  /* 0x009896800000895d */ /* 0x004fea0003900000 */
[----:B------:R-:W2:Y:S02]  /*9ad0*/  @!P0 SYNCS.PHASECHK.TRANS64 P0, [R3+URZ], R0 ;  /* 0x00000000030085a7 */ /* 0x000ea4000800007f */
[----:B--2---:R-:W-:Y:S05]  /*9ae0*/  @!P0 BRA `(.L_x_209) ;  /* 0xfffffffc00f08947 */ /* 0x004fea000383ffff */
.L_x_190:
[----:B------:R-:W-:Y:S05]  /*9af0*/  BSYNC B0 ;  /* 0x0000000000007941 */ /* 0x000fea0003800000 */
.L_x_189:
[----:B------:R-:W-:Y:S05]  /*9b00*/  EXIT ;  /* 0x000000000000794d */ /* 0x000fea0003800000 */
.L_x_20:
[----:B0-----:R-:W-:-:S04]  /*9b10*/  IMAD.U32 R19, RZ, RZ, UR15 ;  /* 0x0000000fff137e24 */ /* 0x001fc8000f8e00ff */
[----:B------:R0:W1:Y:S03]  /*9b20*/  SYNCS.PHASECHK.TRANS64.TRYWAIT P0, [R19+URZ+-0x8], R18 ;  /* 0xfffff812130075a7 */ /* 0x000066000800017f */
[----:B-1----:R-:W-:Y:S05]  /*9b30*/  @!P0 NANOSLEEP.SYNCS 0x989680 ;  /* 0x009896800000895d */ /* 0x002fea0003900000 */
[----:B------:R-:W1:Y:S02]  /*9b40*/  @!P0 SYNCS.PHASECHK.TRANS64 P0, [R19+URZ+-0x8], R18 ;  /* 0xfffff812130085a7 */ /* 0x000e64000800007f */
[----:B-1----:R-:W-:Y:S05]  /*9b50*/  @!P0 BRA `(.L_x_20) ;  /* 0xfffffffc00ec8947 */ /* 0x002fea000383ffff */
[----:B------:R-:W-:Y:S05]  /*9b60*/  BRA `(.L_x_210) ;  /* 0xffffff7c00447947 */ /* 0x000fea000383ffff */
.L_x_25:
[----:B-1----:R-:W-:-:S04]  /*9b70*/  IMAD.U32 R19, RZ, RZ, UR6 ;  /* 0x00000006ff137e24 */ /* 0x002fc8000f8e00ff */
[----:B------:R1:W4:Y:S03]  /*9b80*/  SYNCS.PHASECHK.TRANS64.TRYWAIT P0, [R19+URZ], R18 ;  /* 0x00000012130075a7 */ /* 0x000326000800017f */
[----:B----4-:R-:W-:Y:S05]  /*9b90*/  @!P0 NANOSLEEP.SYNCS 0x989680 ;  /* 0x009896800000895d */ /* 0x010fea0003900000 */
[----:B------:R-:W4:Y:S02]  /*9ba0*/  @!P0 SYNCS.PHASECHK.TRANS64 P0, [R19+URZ], R18 ;  /* 0x00000012130085a7 */ /* 0x000f24000800007f */
[----:B----4-:R-:W-:Y:S05]  /*9bb0*/  @!P0 BRA `(.L_x_25) ;  /* 0xfffffffc00ec8947 */ /* 0x010fea000383ffff */
[----:B------:R-:W-:Y:S05]  /*9bc0*/  BRA `(.L_x_24) ;  /* 0xffffff8000707947 */ /* 0x000fea000383ffff */
.L_x_31:
[----:B-1----:R-:W-:-:S04]  /*9bd0*/  IMAD.U32 R21, RZ, RZ, UR9 ;  /* 0x00000009ff157e24 */ /* 0x002fc8000f8e00ff */
[----:B------:R1:W4:Y:S03]  /*9be0*/  SYNCS.PHASECHK.TRANS64.TRYWAIT P0, [R21+URZ], R20 ;  /* 0x00000014150075a7 */ /* 0x000326000800017f */
[----:B----4-:R-:W-:Y:S05]  /*9bf0*/  @!P0 NANOSLEEP.SYNCS 0x989680 ;  /* 0x009896800000895d */ /* 0x010fea0003900000 */
[----:B------:R-:W4:Y:S02]  /*9c00*/  @!P0 SYNCS.PHASECHK.TRANS64 P0, [R21+URZ], R20 ;  /* 0x00000014150085a7 */ /* 0x000f24000800007f */
[----:B----4-:R-:W-:Y:S05]  /*9c10*/  @!P0 BRA `(.L_x_31) ;  /* 0xfffffffc00ec8947 */ /* 0x010fea000383ffff */
[----:B------:R-:W-:Y:S05]  /*9c20*/  BRA `(.L_x_30) ;  /* 0xffffff8800a87947 */ /* 0x000fea000383ffff */
.L_x_39:
[----:B0-----:R-:W-:-:S04]  /*9c30*/  IMAD.U32 R19, RZ, RZ, UR15 ;  /* 0x0000000fff137e24 */ /* 0x001fc8000f8e00ff */
[----:B------:R0:W1:Y:S03]  /*9c40*/  SYNCS.PHASECHK.TRANS64.TRYWAIT P0, [R19+URZ+0x8], R18 ;  /* 0x00000812130075a7 */ /* 0x000066000800017f */
[----:B-1----:R-:W-:Y:S05]  /*9c50*/  @!P0 NANOSLEEP.SYNCS 0x989680 ;  /* 0x009896800000895d */ /* 0x002fea0003900000 */
[----:B------:R-:W1:Y:S02]  /*9c60*/  @!P0 SYNCS.PHASECHK.TRANS64 P0, [R19+URZ+0x8], R18 ;  /* 0x00000812130085a7 */ /* 0x000e64000800007f */
[----:B-1----:R-:W-:Y:S05]  /*9c70*/  @!P0 BRA `(.L_x_39) ;  /* 0xfffffffc00ec8947 */ /* 0x002fea000383ffff */
[----:B------:R-:W-:Y:S05]  /*9c80*/  BRA `(.L_x_211) ;  /* 0xffffff9800147947 */ /* 0x000fea000383ffff */
.L_x_176:
[----:B------:R-:W-:Y:S01]  /*9c90*/  BSSY B1, `(.L_x_212) ;  /* 0x0000006000017945 */ /* 0x000fe20003800000 */
[----:B------:R-:W-:-:S07]  /*9ca0*/  IMAD.MOV.U32 R10, RZ, RZ, -0x1 ;  /* 0xffffffffff0a7424 */ /* 0x000fce00078e00ff */
[----:B------:R-:W-:Y:S05]  /*9cb0*/  WARPSYNC.COLLECTIVE R10, `(.L_x_213) ;  /* 0x000000000a0c7348 */ /* 0x000fea0003c00000 */
[----:B------:R-:W-:Y:S02]  /*9cc0*/  ELECT P1, UR62, PT ;  /* 0x00000000003e782f */ /* 0x000fe40003820000 */
[----:B------:R-:W-:Y:S01]  /*9cd0*/  MOV R10, UR62 ;  /* 0x0000003e000a7c02 */ /* 0x000fe20008000f00 */
[----:B------:R-:W-:Y:S10]  /*9ce0*/  ENDCOLLECTIVE ;  /* 0x000000000000791b */ /* 0x000ff40003800000 */
.L_x_213:
[----:B------:R-:W-:Y:S05]  /*9cf0*/  BSYNC B1 ;  /* 0x0000000000017941 */ /* 0x000fea0003800000 */
.L_x_212:
[----:B------:R-:W-:Y:S05]  /*9d00*/  BRA `(.L_x_214) ;  /* 0xffffffe800087947 */ /* 0x000fea000383ffff */
.L_x_179:
[----:B-1----:R1:W2:Y:S02]  /*9d10*/  SYNCS.PHASECHK.TRANS64.TRYWAIT P1, [R21+URZ+0x90], R10 ;  /* 0x0000900a150075a7 */ /* 0x0022a4000802017f */
[----:B--2---:R-:W-:Y:S05]  /*9d20*/  @!P1 NANOSLEEP.SYNCS 0x989680 ;  /* 0x009896800000995d */ /* 0x004fea0003900000 */
[----:B------:R-:W2:Y:S02]  /*9d30*/  @!P1 SYNCS.PHASECHK.TRANS64 P1, [R21+URZ+0x90], R10 ;  /* 0x0000900a150095a7 */ /* 0x000ea4000802007f */
[----:B--2---:R-:W-:Y:S05]  /*9d40*/  @!P1 BRA `(.L_x_179) ;  /* 0xfffffffc00f09947 */ /* 0x004fea000383ffff */
[----:B------:R-:W-:Y:S05]  /*9d50*/  BRA `(.L_x_215) ;  /* 0xffffffe8003c7947 */ /* 0x000fea000383ffff */
.L_x_188:
[----:B------:R-:W-:Y:S01]  /*9d60*/  BSSY B0, `(.L_x_216) ;  /* 0x0000006000007945 */ /* 0x000fe20003800000 */
[----:B------:R-:W-:-:S07]  /*9d70*/  IMAD.MOV.U32 R10, RZ, RZ, -0x1 ;  /* 0xffffffffff0a7424 */ /* 0x000fce00078e00ff */
[----:B------:R-:W-:Y:S05]  /*9d80*/  WARPSYNC.COLLECTIVE R10, `(.L_x_217) ;  /* 0x000000000a0c7348 */ /* 0x000fea0003c00000 */
[----:B------:R-:W-:Y:S02]  /*9d90*/  ELECT P1, UR62, PT ;  /* 0x00000000003e782f */ /* 0x000fe40003820000 */
[----:B------:R-:W-:Y:S01]  /*9da0*/  MOV R10, UR62 ;  /* 0x0000003e000a7c02 */ /* 0x000fe20008000f00 */
[----:B------:R-:W-:Y:S10]  /*9db0*/  ENDCOLLECTIVE ;  /* 0x000000000000791b */ /* 0x000ff40003800000 */
.L_x_217:
[----:B------:R-:W-:Y:S05]  /*9dc0*/  BSYNC B0 ;  /* 0x0000000000007941 */ /* 0x000fea0003800000 */
.L_x_216:
[----:B------:R-:W-:Y:S01]  /*9dd0*/  PLOP3.LUT P0, PT, P1, PT, PT, 0x80, 0x0 ;  /* 0x000000000000781c */ /* 0x000fe20000f0f070 */
[----:B------:R-:W-:-:S12]  /*9de0*/  BRA `(.L_x_218) ;  /* 0xfffffff0009c7947 */ /* 0x000fd8000383ffff */
.L_x_192:
[----:B0-----:R0:W1:Y:S02]  /*9df0*/  SYNCS.PHASECHK.TRANS64.TRYWAIT P0, [R5+URZ], R2 ;  /* 0x00000002050075a7 */ /* 0x001064000800017f */
[----:B-1----:R-:W-:Y:S05]  /*9e00*/  @!P0 NANOSLEEP.SYNCS 0x989680 ;  /* 0x009896800000895d */ /* 0x002fea0003900000 */
[----:B------:R-:W1:Y:S02]  /*9e10*/  @!P0 SYNCS.PHASECHK.TRANS64 P0, [R5+URZ], R2 ;  /* 0x00000002050085a7 */ /* 0x000e64000800007f */
[----:B-1----:R-:W-:Y:S05]  /*9e20*/  @!P0 BRA `(.L_x_192) ;  /* 0xfffffffc00f08947 */ /* 0x002fea000383ffff */
[----:B------:R-:W-:Y:S05]  /*9e30*/  BRA `(.L_x_219) ;  /* 0xfffffff000dc7947 */ /* 0x000fea000383ffff */
.L_x_193:
[----:B0-----:R0:W1:Y:S02]  /*9e40*/  SYNCS.PHASECHK.TRANS64.TRYWAIT P0, [R7+URZ], R4 ;  /* 0x00000004070075a7 */ /* 0x001064000800017f */
[----:B-1----:R-:W-:Y:S05]  /*9e50*/  @!P0 NANOSLEEP.SYNCS 0x989680 ;  /* 0x009896800000895d */ /* 0x002fea0003900000 */
[----:B------:R-:W1:Y:S02]  /*9e60*/  @!P0 SYNCS.PHASECHK.TRANS64 P0, [R7+URZ], R4 ;  /* 0x00000004070085a7 */ /* 0x000e64000800007f */
[----:B-1----:R-:W-:Y:S05]  /*9e70*/  @!P0 BRA `(.L_x_193) ;  /* 0xfffffffc00f08947 */ /* 0x002fea000383ffff */
[----:B------:R-:W-:Y:S05]  /*9e80*/  BRA `(.L_x_220) ;  /* 0xfffffff000ec7947 */ /* 0x000fea000383ffff */
.L_x_194:
[----:B0-----:R0:W1:Y:S02]  /*9e90*/  SYNCS.PHASECHK.TRANS64.TRYWAIT P0, [R6+URZ], R5 ;  /* 0x00000005060075a7 */ /* 0x001064000800017f */
[----:B-1----:R-:W-:Y:S05]  /*9ea0*/  @!P0 NANOSLEEP.SYNCS 0x989680 ;  /* 0x009896800000895d */ /* 0x002fea0003900000 */
[----:B------:R-:W1:Y:S02]  /*9eb0*/  @!P0 SYNCS.PHASECHK.TRANS64 P0, [R6+URZ], R5 ;  /* 0x00000005060085a7 */ /* 0x000e64000800007f */
[----:B-1----:R-:W-:Y:S05]  /*9ec0*/  @!P0 BRA `(.L_x_194) ;  /* 0xfffffffc00f08947 */ /* 0x002fea000383ffff */
[----:B------:R-:W-:Y:S05]  /*9ed0*/  BRA `(.L_x_221) ;  /* 0xfffffff000fc7947 */ /* 0x000fea000383ffff */
.L_x_195:
[----:B0-----:R0:W1:Y:S02]  /*9ee0*/  SYNCS.PHASECHK.TRANS64.TRYWAIT P0, [R9+URZ], R4 ;  /* 0x00000004090075a7 */ /* 0x001064000800017f */
[----:B-1----:R-:W-:Y:S05]  /*9ef0*/  @!P0 NANOSLEEP.SYNCS 0x989680 ;  /* 0x009896800000895d */ /* 0x002fea0003900000 */
[----:B------:R-:W1:Y:S02]  /*9f00*/  @!P0 SYNCS.PHASECHK.TRANS64 P0, [R9+URZ], R4 ;  /* 0x00000004090085a7 */ /* 0x000e64000800007f */
[----:B-1----:R-:W-:Y:S05]  /*9f10*/  @!P0 BRA `(.L_x_195) ;  /* 0xfffffffc00f08947 */ /* 0x002fea000383ffff */
[----:B------:R-:W-:Y:S05]  /*9f20*/  BRA `(.L_x_222) ;  /* 0xfffffff4000c7947 */ /* 0x000fea000383ffff */
.L_x_196:
[----:B0-----:R0:W1:Y:S02]  /*9f30*/  SYNCS.PHASECHK.TRANS64.TRYWAIT P0, [R6+URZ], R5 ;  /* 0x00000005060075a7 */ /* 0x001064000800017f */
[----:B-1----:R-:W-:Y:S05]  /*9f40*/  @!P0 NANOSLEEP.SYNCS 0x989680 ;  /* 0x009896800000895d */ /* 0x002fea0003900000 */
[----:B------:R-:W1:Y:S02]  /*9f50*/  @!P0 SYNCS.PHASECHK.TRANS64 P0, [R6+URZ], R5 ;  /* 0x00000005060085a7 */ /* 0x000e64000800007f */
[----:B-1----:R-:W-:Y:S05]  /*9f60*/  @!P0 BRA `(.L_x_196) ;  /* 0xfffffffc00f08947 */ /* 0x002fea000383ffff */
[----:B------:R-:W-:Y:S05]  /*9f70*/  BRA `(.L_x_223) ;  /* 0xfffffff4001c7947 */ /* 0x000fea000383ffff */
.L_x_197:
[----:B0-----:R0:W1:Y:S02]  /*9f80*/  SYNCS.PHASECHK.TRANS64.TRYWAIT P0, [R9+URZ], R4 ;  /* 0x00000004090075a7 */ /* 0x001064000800017f */
[----:B-1----:R-:W-:Y:S05]  /*9f90*/  @!P0 NANOSLEEP.SYNCS 0x989680 ;  /* 0x009896800000895d */ /* 0x002fea0003900000 */
[----:B------:R-:W1:Y:S02]  /*9fa0*/  @!P0 SYNCS.PHASECHK.TRANS64 P0, [R9+URZ], R4 ;  /* 0x00000004090085a7 */ /* 0x000e64000800007f */
[----:B-1----:R-:W-:Y:S05]  /*9fb0*/  @!P0 BRA `(.L_x_197) ;  /* 0xfffffffc00f08947 */ /* 0x002fea000383ffff */
[----:B------:R-:W-:Y:S05]  /*9fc0*/  BRA `(.L_x_224) ;  /* 0xfffffff4002c7947 */ /* 0x000fea000383ffff */
.L_x_198:
[----:B0-----:R0:W1:Y:S02]  /*9fd0*/  SYNCS.PHASECHK.TRANS64.TRYWAIT P0, [R6+URZ], R5 ;  /* 0x00000005060075a7 */ /* 0x001064000800017f */
[----:B-1----:R-:W-:Y:S05]  /*9fe0*/  @!P0 NANOSLEEP.SYNCS 0x989680 ;  /* 0x009896800000895d */ /* 0x002fea0003900000 */
[----:B------:R-:W1:Y:S02]  /*9ff0*/  @!P0 SYNCS.PHASECHK.TRANS64 P0, [R6+URZ], R5 ;  /* 0x00000005060085a7 */ /* 0x000e64000800007f */
[----:B-1----:R-:W-:Y:S05]  /*a000*/  @!P0 BRA `(.L_x_198) ;  /* 0xfffffffc00f08947 */ /* 0x002fea000383ffff */
[----:B------:R-:W-:Y:S05]  /*a010*/  BRA `(.L_x_225) ;  /* 0xfffffff4003c7947 */ /* 0x000fea000383ffff */
.L_x_199:
[----:B0-----:R0:W1:Y:S02]  /*a020*/  SYNCS.PHASECHK.TRANS64.TRYWAIT P0, [R9+URZ], R4 ;  /* 0x00000004090075a7 */ /* 0x001064000800017f */
[----:B-1----:R-:W-:Y:S05]  /*a030*/  @!P0 NANOSLEEP.SYNCS 0x989680 ;  /* 0x009896800000895d */ /* 0x002fea0003900000 */
[----:B------:R-:W1:Y:S02]  /*a040*/  @!P0 SYNCS.PHASECHK.TRANS64 P0, [R9+URZ], R4 ;  /* 0x00000004090085a7 */ /* 0x000e64000800007f */
[----:B-1----:R-:W-:Y:S05]  /*a050*/  @!P0 BRA `(.L_x_199) ;  /* 0xfffffffc00f08947 */ /* 0x002fea000383ffff */
[----:B------:R-:W-:Y:S05]  /*a060*/  BRA `(.L_x_226) ;  /* 0xfffffff4004c7947 */ /* 0x000fea000383ffff */
.L_x_200:
[----:B0-----:R0:W1:Y:S02]  /*a070*/  SYNCS.PHASECHK.TRANS64.TRYWAIT P0, [R6+URZ], R5 ;  /* 0x00000005060075a7 */ /* 0x001064000800017f */
[----:B-1----:R-:W-:Y:S05]  /*a080*/  @!P0 NANOSLEEP.SYNCS 0x989680 ;  /* 0x009896800000895d */ /* 0x002fea0003900000 */
[----:B------:R-:W1:Y:S02]  /*a090*/  @!P0 SYNCS.PHASECHK.TRANS64 P0, [R6+URZ], R5 ;  /* 0x00000005060085a7 */ /* 0x000e64000800007f */
[----:B-1----:R-:W-:Y:S05]  /*a0a0*/  @!P0 BRA `(.L_x_200) ;  /* 0xfffffffc00f08947 */ /* 0x002fea000383ffff */
[----:B------:R-:W-:Y:S05]  /*a0b0*/  BRA `(.L_x_227) ;  /* 0xfffffff4005c7947 */ /* 0x000fea000383ffff */
.L_x_201:
[----:B0-----:R0:W1:Y:S02]  /*a0c0*/  SYNCS.PHASECHK.TRANS64.TRYWAIT P0, [R9+URZ], R4 ;  /* 0x00000004090075a7 */ /* 0x001064000800017f */
[----:B-1----:R-:W-:Y:S05]  /*a0d0*/  @!P0 NANOSLEEP.SYNCS 0x989680 ;  /* 0x009896800000895d */ /* 0x002fea0003900000 */
[----:B------:R-:W1:Y:S02]  /*a0e0*/  @!P0 SYNCS.PHASECHK.TRANS64 P0, [R9+URZ], R4 ;  /* 0x00000004090085a7 */ /* 0x000e64000800007f */
[----:B-1----:R-:W-:Y:S05]  /*a0f0*/  @!P0 BRA `(.L_x_201) ;  /* 0xfffffffc00f08947 */ /* 0x002fea000383ffff */
[----:B------:R-:W-:Y:S05]  /*a100*/  BRA `(.L_x_228) ;  /* 0xfffffff4006c7947 */ /* 0x000fea000383ffff */
.L_x_202:
[----:B0-----:R0:W1:Y:S02]  /*a110*/  SYNCS.PHASECHK.TRANS64.TRYWAIT P0, [R6+URZ], R5 ;  /* 0x00000005060075a7 */ /* 0x001064000800017f */
[----:B-1----:R-:W-:Y:S05]  /*a120*/  @!P0 NANOSLEEP.SYNCS 0x989680 ;  /* 0x009896800000895d */ /* 0x002fea0003900000 */
[----:B------:R-:W1:Y:S02]  /*a130*/  @!P0 SYNCS.PHASECHK.TRANS64 P0, [R6+URZ], R5 ;  /* 0x00000005060085a7 */ /* 0x000e64000800007f */
[----:B-1----:R-:W-:Y:S05]  /*a140*/  @!P0 BRA `(.L_x_202) ;  /* 0xfffffffc00f08947 */ /* 0x002fea000383ffff */
[----:B------:R-:W-:Y:S05]  /*a150*/  BRA `(.L_x_229) ;  /* 0xfffffff4007c7947 */ /* 0x000fea000383ffff */
.L_x_203:
[----:B0-----:R0:W1:Y:S02]  /*a160*/  SYNCS.PHASECHK.TRANS64.TRYWAIT P0, [R9+URZ], R4 ;  /* 0x00000004090075a7 */ /* 0x001064000800017f */
[----:B-1----:R-:W-:Y:S05]  /*a170*/  @!P0 NANOSLEEP.SYNCS 0x989680 ;  /* 0x009896800000895d */ /* 0x002fea0003900000 */
[----:B------:R-:W1:Y:S02]  /*a180*/  @!P0 SYNCS.PHASECHK.TRANS64 P0, [R9+URZ], R4 ;  /* 0x00000004090085a7 */ /* 0x000e64000800007f */
[----:B-1----:R-:W-:Y:S05]  /*a190*/  @!P0 BRA `(.L_x_203) ;  /* 0xfffffffc00f08947 */ /* 0x002fea000383ffff */
[----:B------:R-:W-:Y:S05]  /*a1a0*/  BRA `(.L_x_230) ;  /* 0xfffffff4008c7947 */ /* 0x000fea000383ffff */
.L_x_204:
[----:B0-----:R0:W1:Y:S02]  /*a1b0*/  SYNCS.PHASECHK.TRANS64.TRYWAIT P0, [R6+URZ], R5 ;  /* 0x00000005060075a7 */ /* 0x001064000800017f */
[----:B-1----:R-:W-:Y:S05]  /*a1c0*/  @!P0 NANOSLEEP.SYNCS 0x989680 ;  /* 0x009896800000895d */ /* 0x002fea0003900000 */
[----:B------:R-:W1:Y:S02]  /*a1d0*/  @!P0 SYNCS.PHASECHK.TRANS64 P0, [R6+URZ], R5 ;  /* 0x00000005060085a7 */ /* 0x000e64000800007f */
[----:B-1----:R-:W-:Y:S05]  /*a1e0*/  @!P0 BRA `(.L_x_204) ;  /* 0xfffffffc00f08947 */ /* 0x002fea000383ffff */
[----:B------:R-:W-:Y:S05]  /*a1f0*/  BRA `(.L_x_231) ;  /* 0xfffffff4009c7947 */ /* 0x000fea000383ffff */
.L_x_205:
[----:B0-----:R0:W1:Y:S02]  /*a200*/  SYNCS.PHASECHK.TRANS64.TRYWAIT P0, [R9+URZ], R4 ;  /* 0x00000004090075a7 */ /* 0x001064000800017f */
[----:B-1----:R-:W-:Y:S05]  /*a210*/  @!P0 NANOSLEEP.SYNCS 0x989680 ;  /* 0x009896800000895d */ /* 0x002fea0003900000 */
[----:B------:R-:W1:Y:S02]  /*a220*/  @!P0 SYNCS.PHASECHK.TRANS64 P0, [R9+URZ], R4 ;  /* 0x00000004090085a7 */ /* 0x000e64000800007f */
[----:B-1----:R-:W-:Y:S05]  /*a230*/  @!P0 BRA `(.L_x_205) ;  /* 0xfffffffc00f08947 */ /* 0x002fea000383ffff */
[----:B------:R-:W-:Y:S05]  /*a240*/  BRA `(.L_x_232) ;  /* 0xfffffff400ac7947 */ /* 0x000fea000383ffff */
.L_x_206:
[----:B0-----:R0:W1:Y:S02]  /*a250*/  SYNCS.PHASECHK.TRANS64.TRYWAIT P0, [R6+URZ], R5 ;  /* 0x00000005060075a7 */ /* 0x001064000800017f */
[----:B-1----:R-:W-:Y:S05]  /*a260*/  @!P0 NANOSLEEP.SYNCS 0x989680 ;  /* 0x009896800000895d */ /* 0x002fea0003900000 */
[----:B------:R-:W1:Y:S02]  /*a270*/  @!P0 SYNCS.PHASECHK.TRANS64 P0, [R6+URZ], R5 ;  /* 0x00000005060085a7 */ /* 0x000e64000800007f */
[----:B-1----:R-:W-:Y:S05]  /*a280*/  @!P0 BRA `(.L_x_206) ;  /* 0xfffffffc00f08947 */ /* 0x002fea000383ffff */
[----:B------:R-:W-:Y:S05]  /*a290*/  BRA `(.L_x_233) ;  /* 0xfffffff400bc7947 */ /* 0x000fea000383ffff */
.L_x_207:
[----:B0-----:R0:W1:Y:S02]  /*a2a0*/  SYNCS.PHASECHK.TRANS64.TRYWAIT P0, [R9+URZ], R4 ;  /* 0x00000004090075a7 */ /* 0x001064000800017f */
[----:B-1----:R-:W-:Y:S05]  /*a2b0*/  @!P0 NANOSLEEP.SYNCS 0x989680 ;  /* 0x009896800000895d */ /* 0x002fea0003900000 */
[----:B------:R-:W1:Y:S02]  /*a2c0*/  @!P0 SYNCS.PHASECHK.TRANS64 P0, [R9+URZ], R4 ;  /* 0x00000004090085a7 */ /* 0x000e64000800007f */
[----:B-1----:R-:W-:Y:S05]  /*a2d0*/  @!P0 BRA `(.L_x_207) ;  /* 0xfffffffc00f08947 */ /* 0x002fea000383ffff */
[----:B------:R-:W-:Y:S05]  /*a2e0*/  BRA `(.L_x_234) ;  /* 0xfffffff400cc7947 */ /* 0x000fea000383ffff */
.L_x_208:
[----:B0-----:R0:W1:Y:S02]  /*a2f0*/  SYNCS.PHASECHK.TRANS64.TRYWAIT P0, [R6+URZ], R5 ;  /* 0x00000005060075a7 */ /* 0x001064000800017f */
[----:B-1----:R-:W-:Y:S05]  /*a300*/  @!P0 NANOSLEEP.SYNCS 0x989680 ;  /* 0x009896800000895d */ /* 0x002fea0003900000 */
[----:B------:R-:W1:Y:S02]  /*a310*/  @!P0 SYNCS.PHASECHK.TRANS64 P0, [R6+URZ], R5 ;  /* 0x00000005060085a7 */ /* 0x000e64000800007f */
[----:B-1----:R-:W-:Y:S05]  /*a320*/  @!P0 BRA `(.L_x_208) ;  /* 0xfffffffc00f08947 */ /* 0x002fea000383ffff */
[----:B------:R-:W-:Y:S05]  /*a330*/  BRA `(.L_x_235) ;  /* 0xfffffff400d47947 */ /* 0x000fea000383ffff */
.L_x_236:
[----:B------:R-:W-:-:S00]  /*a340*/  BRA `(.L_x_236) ;  /* 0xfffffffc00fc7947 */ /* 0x000fc0000383ffff */
[----:B------:R-:W-:-:S00]  /*a350*/  NOP ;  /* 0x0000000000007918 */ /* 0x000fc00000000000 */
        /* <DEDUP_REMOVED lines=10> */
.L_x_237:


//--------------------- .nv.shared._ZN7cutlass13device_kernelINS_4gemm6kernel13GemmUniversalIN4cute5tupleIJiiiiEEENS1_10collective13CollectiveMmaINS1_37MainloopSm90TmaGmmaWarpSpecializedFP8ILi18ENS5_IJNS4_1CILi2EEENSA_ILi1EEESC_EEENS1_32KernelTmaWarpSpecializedPingpongEEENS5_IJNSA_ILi64EEENSA_ILi128EEESG_EEENS_12float_e5m2_tENS5_IJlSC_lEEESJ_SK_NS4_8TiledMMAINS4_8MMA_AtomIJNS4_4SM904GMMA31MMA_64x128x32_F32E5M2E5M2_SS_TNILNSO_7ScaleInE1ELSQ_1EEEEEENS4_6LayoutINS5_IJSC_SC_SC_EEENS5_IJNSA_ILi0EEESV_SV_EEEEENS5_IJNS4_10UnderscoreESY_SY_EEEEENS4_13SM90_TMA_LOADENS4_14ComposedLayoutINS4_7SwizzleILi2ELi4ELi3EEENS4_18smem_ptr_flag_bitsILi8EEENST_INS5_IJNSA_ILi8EEESG_EEENS5_IJSG_SC_EEEEEEEvNS4_8identityENS4_23SM90_TMA_LOAD_MULTICASTES1B_vS1C_EENS_8epilogue10collective6detail29Sm90TmaWarpSpecializedAdapterINS1G_15DefaultEpilogueISJ_SK_SK_NS1F_6thread17LinearCombinationISJ_Li1EffLNS1K_9ScaleType4KindE0ELNS_15FloatRoundStyleE2ESJ_EENS1_15EpilogueDefaultEEEEEvvEEEEvNT_6ParamsE --------------------------
	.section	.nv.shared._ZN7cutlass13device_kernelINS_4gemm6kernel13GemmUniversalIN4cute5tupleIJiiiiEEENS1_10collective13CollectiveMmaINS1_37MainloopSm90TmaGmmaWarpSpecializedFP8ILi18ENS5_IJNS4_1CILi2EEENSA_ILi1EEESC_EEENS1_32KernelTmaWarpSpecializedPingpongEEENS5_IJNSA_ILi64EEENSA_ILi128EEESG_EEENS_12float_e5m2_tENS5_IJlSC_lEEESJ_SK_NS4_8TiledMMAINS4_8MMA_AtomIJNS4_4SM904GMMA31MMA_64x128x32_F32E5M2E5M2_SS_TNILNSO_7ScaleInE1ELSQ_1EEEEEENS4_6LayoutINS5_IJSC_SC_SC_EEENS5_IJNSA_ILi0EEESV_SV_EEEEENS5_IJNS4_10UnderscoreESY_SY_EEEEENS4_13SM90_TMA_LOADENS4_14ComposedLayoutINS4_7SwizzleILi2ELi4ELi3EEENS4_18smem_ptr_flag_bitsILi8EEENST_INS5_IJNSA_ILi8EEESG_EEENS5_IJSG_SC_EEEEEEEvNS4_8identityENS4_23SM90_TMA_LOAD_MULTICASTES1B_vS1C_EENS_8epilogue10collective6detail29Sm90TmaWarpSpecializedAdapterINS1G_15DefaultEpilogueISJ_SK_SK_NS1F_6thread17LinearCombinationISJ_Li1EffLNS1K_9ScaleType4KindE0ELNS_15FloatRoundStyleE2ESJ_EENS1_15EpilogueDefaultEEEEEvvEEEEvNT_6ParamsE,"aw",@nobits
	.sectionflags	@""
	.align	16
	.zero		1024


//--------------------- .nv.shared.reserved.0     --------------------------
	.section	.nv.shared.reserved.0,"aw",@nobits
	.weak		__nv_reservedSMEM_offset_0_alias
	.size		__nv_reservedSMEM_offset_0_alias, 0, 0
	.other		__nv_reservedSMEM_offset_0_alias,@"STO_CUDA_RESERVED_SHARED STV_DEFAULT"
__nv_reservedSMEM_offset_0_alias:
	.zero		0


//--------------------- .nv.global                --------------------------
	.section	.nv.global,"aw",@nobits
.nv.global:
	.type		_ZN40_INTERNAL_4c2c7691_4_k_cu_1b4ddabd_180604cute1_E,@object
	.size		_ZN40_INTERNAL_4c2c7691_4_k_cu_1b4ddabd_180604cute1_E,(_ZN40_INTERNAL_4c2c7691_4_k_cu_1b4ddabd_180604cuda3std3__45__cpo6cbeginE - _ZN40_INTERNAL_4c2c7691_4_k_cu_1b4ddabd_180604cute1_E)
_ZN40_INTERNAL_4c2c7691_4_k_cu_1b4ddabd_180604cute1_E:
	.zero		1
	.type		_ZN40_INTERNAL_4c2c7691_4_k_cu_1b4ddabd_180604cuda3std3__45__cpo6cbeginE,@object
	.size		_ZN40_INTERNAL_4c2c7691_4_k_cu_1b4ddabd_180604cuda3std3__45__cpo6cbeginE,(_ZN40_INTERNAL_4c2c7691_4_k_cu_1b4ddabd_180604cuda3std3__48in_placeE - _ZN40_INTERNAL_4c2c7691_4_k_cu_1b4ddabd_180604cuda3std3__45__cpo6cbeginE)
_ZN40_INTERNAL_4c2c7691_4_k_cu_1b4ddabd_180604cuda3std3__45__cpo6cbeginE:
	.zero		1
	.type		_ZN40_INTERNAL_4c2c7691_4_k_cu_1b4ddabd_180604cuda3std3__48in_placeE,@object
	.size		_ZN40_INTERNAL_4c2c7691_4_k_cu_1b4ddabd_180604cuda3std3__48in_placeE,(_ZN40_INTERNAL_4c2c7691_4_k_cu_1b4ddabd_180604cuda3std6ranges3__45__cpo9iter_moveE - _ZN40_INTERNAL_4c2c7691_4_k_cu_1b4ddabd_180604cuda3std3__48in_placeE)
_ZN40_INTERNAL_4c2c7691_4_k_cu_1b4ddabd_180604cuda3std3__48in_placeE:
	.zero		1
	.type		_ZN40_INTERNAL_4c2c7691_4_k_cu_1b4ddabd_180604cuda3std6ranges3__45__cpo9iter_moveE,@object
	.size		_ZN40_INTERNAL_4c2c7691_4_k_cu_1b4ddabd_180604cuda3std6ranges3__45__cpo9iter_moveE,(_ZN40_INTERNAL_4c2c7691_4_k_cu_1b4ddabd_180604cuda3std3__45__cpo5beginE - _ZN40_INTERNAL_4c2c7691_4_k_cu_1b4ddabd_180604cuda3std6ranges3__45__cpo9iter_moveE)
_ZN40_INTERNAL_4c2c7691_4_k_cu_1b4ddabd_180604cuda3std6ranges3__45__cpo9iter_moveE:
	.zero		1
	.type		_ZN40_INTERNAL_4c2c7691_4_k_cu_1b4ddabd_180604cuda3std3__45__cpo5beginE,@object
	.size		_ZN40_INTERNAL_4c2c7691_4_k_cu_1b4ddabd_180604cuda3std3__45__cpo5beginE,(_ZN40_INTERNAL_4c2c7691_4_k_cu_1b4ddabd_180604cuda3std3__442_GLOBAL__N__4c2c7691_4_k_cu_1b4ddabd_180606ignoreE - _ZN40_INTERNAL_4c2c7691_4_k_cu_1b4ddabd_180604cuda3std3__45__cpo5beginE)
_ZN40_INTERNAL_4c2c7691_4_k_cu_1b4ddabd_180604cuda3std3__45__cpo5beginE:
	.zero		1
	.type		_ZN40_INTERNAL_4c2c7691_4_k_cu_1b4ddabd_180604cuda3std3__442_GLOBAL__N__4c2c7691_4_k_cu_1b4ddabd_180606ignoreE,@object
	.size		_ZN40_INTERNAL_4c2c7691_4_k_cu_1b4ddabd_180604cuda3std3__442_GLOBAL__N__4c2c7691_4_k_cu_1b4ddabd_180606ignoreE,(_ZN40_INTERNAL_4c2c7691_4_k_cu_1b4ddabd_180604cute7productE - _ZN40_INTERNAL_4c2c7691_4_k_cu_1b4ddabd_180604cuda3std3__442_GLOBAL__N__4c2c7691_4_k_cu_1b4ddabd_180606ignoreE)
_ZN40_INTERNAL_4c2c7691_4_k_cu_1b4ddabd_180604cuda3std3__442_GLOBAL__N__4c2c7691_4_k_cu_1b4ddabd_180606ignoreE:
	.zero		1
	.type		_ZN40_INTERNAL_4c2c7691_4_k_cu_1b4ddabd_180604cute7productE,@object
	.size		_ZN40_INTERNAL_4c2c7691_4_k_cu_1b4ddabd_180604cute7productE,(_ZN40_INTERNAL_4c2c7691_4_k_cu_1b4ddabd_180604cuda3std3__45__cpo3endE - _ZN40_INTERNAL_4c2c7691_4_k_cu_1b4ddabd_180604cute7productE)
_ZN40_INTERNAL_4c2c7691_4_k_cu_1b4ddabd_180604cute7productE:
	.zero		1
	.type		_ZN40_INTERNAL_4c2c7691_4_k_cu_1b4ddabd_180604cuda3std3__45__cpo3endE,@object
	.size		_ZN40_INTERNAL_4c2c7691_4_k_cu_1b4ddabd_180604cuda3std3__45__cpo3endE,(_ZN40_INTERNAL_4c2c7691_4_k_cu_1b4ddabd_180604cuda3std3__419piecewise_constructE - _ZN40_INTERNAL_4c2c7691_4_k_cu_1b4ddabd_180604cuda3std3__45__cpo3endE)
_ZN40_INTERNAL_4c2c7691_4_k_cu_1b4ddabd_180604cuda3std3__45__cpo3endE:
	.zero		1
	.type		_ZN40_INTERNAL_4c2c7691_4_k_cu_1b4ddabd_180604cuda3std3__419piecewise_constructE,@object
	.size		_ZN40_INTERNAL_4c2c7691_4_k_cu_1b4ddabd_180604cuda3std3__419piecewise_constructE,(_ZN40_INTERNAL_4c2c7691_4_k_cu_1b4ddabd_180604cuda3std3__45__cpo4cendE - _ZN40_INTERNAL_4c2c7691_4_k_cu_1b4ddabd_180604cuda3std3__419piecewise_constructE)
_ZN40_INTERNAL_4c2c7691_4_k_cu_1b4ddabd_180604cuda3std3__419piecewise_constructE:
	.zero		1
	.type		_ZN40_INTERNAL_4c2c7691_4_k_cu_1b4ddabd_180604cuda3std3__45__cpo4cendE,@object
	.size		_ZN40_INTERNAL_4c2c7691_4_k_cu_1b4ddabd_180604cuda3std3__45__cpo4cendE,(_ZN40_INTERNAL_4c2c7691_4_k_cu_1b4ddabd_180604cuda3std6ranges3__45__cpo4swapE - _ZN40_INTERNAL_4c2c7691_4_k_cu_1b4ddabd_180604cuda3std3__45__cpo4cendE)
_ZN40_INTERNAL_4c2c7691_4_k_cu_1b4ddabd_180604cuda3std3__45__cpo4cendE:
	.zero		1
	.type		_ZN40_INTERNAL_4c2c7691_4_k_cu_1b4ddabd_180604cuda3std6ranges3__45__cpo4swapE,@object
	.size		_ZN40_INTERNAL_4c2c7691_4_k_cu_1b4ddabd_180604cuda3std6ranges3__45__cpo4swapE,(.L_7 - _ZN40_INTERNAL_4c2c7691_4_k_cu_1b4ddabd_180604cuda3std6ranges3__45__cpo4swapE)
_ZN40_INTERNAL_4c2c7691_4_k_cu_1b4ddabd_180604cuda3std6ranges3__45__cpo4swapE:
	.zero		1
.L_7:


//--------------------- .nv.constant0._ZN7cutlass13device_kernelINS_4gemm6kernel13GemmUniversalIN4cute5tupleIJiiiiEEENS1_10collective13CollectiveMmaINS1_37MainloopSm90TmaGmmaWarpSpecializedFP8ILi18ENS5_IJNS4_1CILi2EEENSA_ILi1EEESC_EEENS1_32KernelTmaWarpSpecializedPingpongEEENS5_IJNSA_ILi64EEENSA_ILi128EEESG_EEENS_12float_e5m2_tENS5_IJlSC_lEEESJ_SK_NS4_8TiledMMAINS4_8MMA_AtomIJNS4_4SM904GMMA31MMA_64x128x32_F32E5M2E5M2_SS_TNILNSO_7ScaleInE1ELSQ_1EEEEEENS4_6LayoutINS5_IJSC_SC_SC_EEENS5_IJNSA_ILi0EEESV_SV_EEEEENS5_IJNS4_10UnderscoreESY_SY_EEEEENS4_13SM90_TMA_LOADENS4_14ComposedLayoutINS4_7SwizzleILi2ELi4ELi3EEENS4_18smem_ptr_flag_bitsILi8EEENST_INS5_IJNSA_ILi8EEESG_EEENS5_IJSG_SC_EEEEEEEvNS4_8identityENS4_23SM90_TMA_LOAD_MULTICASTES1B_vS1C_EENS_8epilogue10collective6detail29Sm90TmaWarpSpecializedAdapterINS1G_15DefaultEpilogueISJ_SK_SK_NS1F_6thread17LinearCombinationISJ_Li1EffLNS1K_9ScaleType4KindE0ELNS_15FloatRoundStyleE2ESJ_EENS1_15EpilogueDefaultEEEEEvvEEEEvNT_6ParamsE --------------------------
	.section	.nv.constant0._ZN7cutlass13device_kernelINS_4gemm6kernel13GemmUniversalIN4cute5tupleIJiiiiEEENS1_10collective13CollectiveMmaINS1_37MainloopSm90TmaGmmaWarpSpecializedFP8ILi18ENS5_IJNS4_1CILi2EEENSA_ILi1EEESC_EEENS1_32KernelTmaWarpSpecializedPingpongEEENS5_IJNSA_ILi64EEENSA_ILi128EEESG_EEENS_12float_e5m2_tENS5_IJlSC_lEEESJ_SK_NS4_8TiledMMAINS4_8MMA_AtomIJNS4_4SM904GMMA31MMA_64x128x32_F32E5M2E5M2_SS_TNILNSO_7ScaleInE1ELSQ_1EEEEEENS4_6LayoutINS5_IJSC_SC_SC_EEENS5_IJNSA_ILi0EEESV_SV_EEEEENS5_IJNS4_10UnderscoreESY_SY_EEEEENS4_13SM90_TMA_LOADENS4_14ComposedLayoutINS4_7SwizzleILi2ELi4ELi3EEENS4_18smem_ptr_flag_bitsILi8EEENST_INS5_IJNSA_ILi8EEESG_EEENS5_IJSG_SC_EEEEEEEvNS4_8identityENS4_23SM90_TMA_LOAD_MULTICASTES1B_vS1C_EENS_8epilogue10collective6detail29Sm90TmaWarpSpecializedAdapterINS1G_15DefaultEpilogueISJ_SK_SK_NS1F_6thread17LinearCombinationISJ_Li1EffLNS1K_9ScaleType4KindE0ELNS_15FloatRoundStyleE2ESJ_EENS1_15EpilogueDefaultEEEEEvvEEEEvNT_6ParamsE,"a",@progbits
	.sectionflags	@""
	.align	4
.nv.constant0._ZN7cutlass13device_kernelINS_4gemm6kernel13GemmUniversalIN4cute5tupleIJiiiiEEENS1_10collective13CollectiveMmaINS1_37MainloopSm90TmaGmmaWarpSpecializedFP8ILi18ENS5_IJNS4_1CILi2EEENSA_ILi1EEESC_EEENS1_32KernelTmaWarpSpecializedPingpongEEENS5_IJNSA_ILi64EEENSA_ILi128EEESG_EEENS_12float_e5m2_tENS5_IJlSC_lEEESJ_SK_NS4_8TiledMMAINS4_8MMA_AtomIJNS4_4SM904GMMA31MMA_64x128x32_F32E5M2E5M2_SS_TNILNSO_7ScaleInE1ELSQ_1EEEEEENS4_6LayoutINS5_IJSC_SC_SC_EEENS5_IJNSA_ILi0EEESV_SV_EEEEENS5_IJNS4_10UnderscoreESY_SY_EEEEENS4_13SM90_TMA_LOADENS4_14ComposedLayoutINS4_7SwizzleILi2ELi4ELi3EEENS4_18smem_ptr_flag_bitsILi8EEENST_INS5_IJNSA_ILi8EEESG_EEENS5_IJSG_SC_EEEEEEEvNS4_8identityENS4_23SM90_TMA_LOAD_MULTICASTES1B_vS1C_EENS_8epilogue10collective6detail29Sm90TmaWarpSpecializedAdapterINS1G_15DefaultEpilogueISJ_SK_SK_NS1F_6thread17LinearCombinationISJ_Li1EffLNS1K_9ScaleType4KindE0ELNS_15FloatRoundStyleE2ESJ_EENS1_15EpilogueDefaultEEEEEvvEEEEvNT_6ParamsE:
	.zero		1664


//--------------------- SYMBOLS --------------------------

	.type		.nv.reservedSmem.offset0,@object
	.size		.nv.reservedSmem.offset0,0x4
